//
// Generated by NVIDIA NVVM Compiler
//
// Compiler Build ID: CL-36424714
// Cuda compilation tools, release 13.0, V13.0.88
// Based on NVVM 20.0.0
//

.version 9.0
.target sm_100
.address_size 64

	// .globl	_Z11QuantumGatePfS_S_mm
// _ZZ11QuantumGatePfS_S_mmE15SharedMemMatrix has been demoted

.visible .entry _Z11QuantumGatePfS_S_mm(
	.param .u64 .ptr .align 1 _Z11QuantumGatePfS_S_mm_param_0,
	.param .u64 .ptr .align 1 _Z11QuantumGatePfS_S_mm_param_1,
	.param .u64 .ptr .align 1 _Z11QuantumGatePfS_S_mm_param_2,
	.param .u64 _Z11QuantumGatePfS_S_mm_param_3,
	.param .u64 _Z11QuantumGatePfS_S_mm_param_4
)
{
	.reg .pred 	%p<6>;
	.reg .b32 	%r<26>;
	.reg .b32 	%f<81>;
	.reg .b64 	%rd<45>;
	// demoted variable
	.shared .align 4 .b8 _ZZ11QuantumGatePfS_S_mmE15SharedMemMatrix[256];
	ld.param.u64 	%rd11, [_Z11QuantumGatePfS_S_mm_param_0];
	ld.param.u64 	%rd12, [_Z11QuantumGatePfS_S_mm_param_1];
	ld.param.u64 	%rd13, [_Z11QuantumGatePfS_S_mm_param_2];
	ld.param.u64 	%rd14, [_Z11QuantumGatePfS_S_mm_param_3];
	ld.param.u64 	%rd15, [_Z11QuantumGatePfS_S_mm_param_4];
	mov.u32 	%r1, %tid.x;
	shl.b32 	%r2, %r1, 1;
	cvt.u64.u32 	%rd1, %r2;
	mov.u32 	%r3, %ctaid.x;
	cvt.u64.u32 	%rd2, %r3;
	setp.le.u64 	%p1, %rd14, %rd1;
	setp.le.u64 	%p2, %rd15, %rd2;
	or.pred  	%p3, %p1, %p2;
	@%p3 bra 	$L__BB0_5;
	setp.ne.s32 	%p4, %r1, 0;
	@%p4 bra 	$L__BB0_3;
	shl.b64 	%rd17, %rd2, 8;
	cvta.to.global.u64 	%rd18, %rd12;
	add.s64 	%rd19, %rd18, %rd17;
	ld.global.f32 	%f1, [%rd19];
	st.shared.f32 	[_ZZ11QuantumGatePfS_S_mmE15SharedMemMatrix], %f1;
	ld.global.f32 	%f2, [%rd19+4];
	st.shared.f32 	[_ZZ11QuantumGatePfS_S_mmE15SharedMemMatrix+4], %f2;
	ld.global.f32 	%f3, [%rd19+8];
	st.shared.f32 	[_ZZ11QuantumGatePfS_S_mmE15SharedMemMatrix+8], %f3;
	ld.global.f32 	%f4, [%rd19+12];
	st.shared.f32 	[_ZZ11QuantumGatePfS_S_mmE15SharedMemMatrix+12], %f4;
	ld.global.f32 	%f5, [%rd19+16];
	st.shared.f32 	[_ZZ11QuantumGatePfS_S_mmE15SharedMemMatrix+16], %f5;
	ld.global.f32 	%f6, [%rd19+20];
	st.shared.f32 	[_ZZ11QuantumGatePfS_S_mmE15SharedMemMatrix+20], %f6;
	ld.global.f32 	%f7, [%rd19+24];
	st.shared.f32 	[_ZZ11QuantumGatePfS_S_mmE15SharedMemMatrix+24], %f7;
	ld.global.f32 	%f8, [%rd19+28];
	st.shared.f32 	[_ZZ11QuantumGatePfS_S_mmE15SharedMemMatrix+28], %f8;
	ld.global.f32 	%f9, [%rd19+32];
	st.shared.f32 	[_ZZ11QuantumGatePfS_S_mmE15SharedMemMatrix+32], %f9;
	ld.global.f32 	%f10, [%rd19+36];
	st.shared.f32 	[_ZZ11QuantumGatePfS_S_mmE15SharedMemMatrix+36], %f10;
	ld.global.f32 	%f11, [%rd19+40];
	st.shared.f32 	[_ZZ11QuantumGatePfS_S_mmE15SharedMemMatrix+40], %f11;
	ld.global.f32 	%f12, [%rd19+44];
	st.shared.f32 	[_ZZ11QuantumGatePfS_S_mmE15SharedMemMatrix+44], %f12;
	ld.global.f32 	%f13, [%rd19+48];
	st.shared.f32 	[_ZZ11QuantumGatePfS_S_mmE15SharedMemMatrix+48], %f13;
	ld.global.f32 	%f14, [%rd19+52];
	st.shared.f32 	[_ZZ11QuantumGatePfS_S_mmE15SharedMemMatrix+52], %f14;
	ld.global.f32 	%f15, [%rd19+56];
	st.shared.f32 	[_ZZ11QuantumGatePfS_S_mmE15SharedMemMatrix+56], %f15;
	ld.global.f32 	%f16, [%rd19+60];
	st.shared.f32 	[_ZZ11QuantumGatePfS_S_mmE15SharedMemMatrix+60], %f16;
	ld.global.f32 	%f17, [%rd19+64];
	st.shared.f32 	[_ZZ11QuantumGatePfS_S_mmE15SharedMemMatrix+64], %f17;
	ld.global.f32 	%f18, [%rd19+68];
	st.shared.f32 	[_ZZ11QuantumGatePfS_S_mmE15SharedMemMatrix+68], %f18;
	ld.global.f32 	%f19, [%rd19+72];
	st.shared.f32 	[_ZZ11QuantumGatePfS_S_mmE15SharedMemMatrix+72], %f19;
	ld.global.f32 	%f20, [%rd19+76];
	st.shared.f32 	[_ZZ11QuantumGatePfS_S_mmE15SharedMemMatrix+76], %f20;
	ld.global.f32 	%f21, [%rd19+80];
	st.shared.f32 	[_ZZ11QuantumGatePfS_S_mmE15SharedMemMatrix+80], %f21;
	ld.global.f32 	%f22, [%rd19+84];
	st.shared.f32 	[_ZZ11QuantumGatePfS_S_mmE15SharedMemMatrix+84], %f22;
	ld.global.f32 	%f23, [%rd19+88];
	st.shared.f32 	[_ZZ11QuantumGatePfS_S_mmE15SharedMemMatrix+88], %f23;
	ld.global.f32 	%f24, [%rd19+92];
	st.shared.f32 	[_ZZ11QuantumGatePfS_S_mmE15SharedMemMatrix+92], %f24;
	ld.global.f32 	%f25, [%rd19+96];
	st.shared.f32 	[_ZZ11QuantumGatePfS_S_mmE15SharedMemMatrix+96], %f25;
	ld.global.f32 	%f26, [%rd19+100];
	st.shared.f32 	[_ZZ11QuantumGatePfS_S_mmE15SharedMemMatrix+100], %f26;
	ld.global.f32 	%f27, [%rd19+104];
	st.shared.f32 	[_ZZ11QuantumGatePfS_S_mmE15SharedMemMatrix+104], %f27;
	ld.global.f32 	%f28, [%rd19+108];
	st.shared.f32 	[_ZZ11QuantumGatePfS_S_mmE15SharedMemMatrix+108], %f28;
	ld.global.f32 	%f29, [%rd19+112];
	st.shared.f32 	[_ZZ11QuantumGatePfS_S_mmE15SharedMemMatrix+112], %f29;
	ld.global.f32 	%f30, [%rd19+116];
	st.shared.f32 	[_ZZ11QuantumGatePfS_S_mmE15SharedMemMatrix+116], %f30;
	ld.global.f32 	%f31, [%rd19+120];
	st.shared.f32 	[_ZZ11QuantumGatePfS_S_mmE15SharedMemMatrix+120], %f31;
	ld.global.f32 	%f32, [%rd19+124];
	st.shared.f32 	[_ZZ11QuantumGatePfS_S_mmE15SharedMemMatrix+124], %f32;
	ld.global.f32 	%f33, [%rd19+128];
	st.shared.f32 	[_ZZ11QuantumGatePfS_S_mmE15SharedMemMatrix+128], %f33;
	ld.global.f32 	%f34, [%rd19+132];
	st.shared.f32 	[_ZZ11QuantumGatePfS_S_mmE15SharedMemMatrix+132], %f34;
	ld.global.f32 	%f35, [%rd19+136];
	st.shared.f32 	[_ZZ11QuantumGatePfS_S_mmE15SharedMemMatrix+136], %f35;
	ld.global.f32 	%f36, [%rd19+140];
	st.shared.f32 	[_ZZ11QuantumGatePfS_S_mmE15SharedMemMatrix+140], %f36;
	ld.global.f32 	%f37, [%rd19+144];
	st.shared.f32 	[_ZZ11QuantumGatePfS_S_mmE15SharedMemMatrix+144], %f37;
	ld.global.f32 	%f38, [%rd19+148];
	st.shared.f32 	[_ZZ11QuantumGatePfS_S_mmE15SharedMemMatrix+148], %f38;
	ld.global.f32 	%f39, [%rd19+152];
	st.shared.f32 	[_ZZ11QuantumGatePfS_S_mmE15SharedMemMatrix+152], %f39;
	ld.global.f32 	%f40, [%rd19+156];
	st.shared.f32 	[_ZZ11QuantumGatePfS_S_mmE15SharedMemMatrix+156], %f40;
	ld.global.f32 	%f41, [%rd19+160];
	st.shared.f32 	[_ZZ11QuantumGatePfS_S_mmE15SharedMemMatrix+160], %f41;
	ld.global.f32 	%f42, [%rd19+164];
	st.shared.f32 	[_ZZ11QuantumGatePfS_S_mmE15SharedMemMatrix+164], %f42;
	ld.global.f32 	%f43, [%rd19+168];
	st.shared.f32 	[_ZZ11QuantumGatePfS_S_mmE15SharedMemMatrix+168], %f43;
	ld.global.f32 	%f44, [%rd19+172];
	st.shared.f32 	[_ZZ11QuantumGatePfS_S_mmE15SharedMemMatrix+172], %f44;
	ld.global.f32 	%f45, [%rd19+176];
	st.shared.f32 	[_ZZ11QuantumGatePfS_S_mmE15SharedMemMatrix+176], %f45;
	ld.global.f32 	%f46, [%rd19+180];
	st.shared.f32 	[_ZZ11QuantumGatePfS_S_mmE15SharedMemMatrix+180], %f46;
	ld.global.f32 	%f47, [%rd19+184];
	st.shared.f32 	[_ZZ11QuantumGatePfS_S_mmE15SharedMemMatrix+184], %f47;
	ld.global.f32 	%f48, [%rd19+188];
	st.shared.f32 	[_ZZ11QuantumGatePfS_S_mmE15SharedMemMatrix+188], %f48;
	ld.global.f32 	%f49, [%rd19+192];
	st.shared.f32 	[_ZZ11QuantumGatePfS_S_mmE15SharedMemMatrix+192], %f49;
	ld.global.f32 	%f50, [%rd19+196];
	st.shared.f32 	[_ZZ11QuantumGatePfS_S_mmE15SharedMemMatrix+196], %f50;
	ld.global.f32 	%f51, [%rd19+200];
	st.shared.f32 	[_ZZ11QuantumGatePfS_S_mmE15SharedMemMatrix+200], %f51;
	ld.global.f32 	%f52, [%rd19+204];
	st.shared.f32 	[_ZZ11QuantumGatePfS_S_mmE15SharedMemMatrix+204], %f52;
	ld.global.f32 	%f53, [%rd19+208];
	st.shared.f32 	[_ZZ11QuantumGatePfS_S_mmE15SharedMemMatrix+208], %f53;
	ld.global.f32 	%f54, [%rd19+212];
	st.shared.f32 	[_ZZ11QuantumGatePfS_S_mmE15SharedMemMatrix+212], %f54;
	ld.global.f32 	%f55, [%rd19+216];
	st.shared.f32 	[_ZZ11QuantumGatePfS_S_mmE15SharedMemMatrix+216], %f55;
	ld.global.f32 	%f56, [%rd19+220];
	st.shared.f32 	[_ZZ11QuantumGatePfS_S_mmE15SharedMemMatrix+220], %f56;
	ld.global.f32 	%f57, [%rd19+224];
	st.shared.f32 	[_ZZ11QuantumGatePfS_S_mmE15SharedMemMatrix+224], %f57;
	ld.global.f32 	%f58, [%rd19+228];
	st.shared.f32 	[_ZZ11QuantumGatePfS_S_mmE15SharedMemMatrix+228], %f58;
	ld.global.f32 	%f59, [%rd19+232];
	st.shared.f32 	[_ZZ11QuantumGatePfS_S_mmE15SharedMemMatrix+232], %f59;
	ld.global.f32 	%f60, [%rd19+236];
	st.shared.f32 	[_ZZ11QuantumGatePfS_S_mmE15SharedMemMatrix+236], %f60;
	ld.global.f32 	%f61, [%rd19+240];
	st.shared.f32 	[_ZZ11QuantumGatePfS_S_mmE15SharedMemMatrix+240], %f61;
	ld.global.f32 	%f62, [%rd19+244];
	st.shared.f32 	[_ZZ11QuantumGatePfS_S_mmE15SharedMemMatrix+244], %f62;
	ld.global.f32 	%f63, [%rd19+248];
	st.shared.f32 	[_ZZ11QuantumGatePfS_S_mmE15SharedMemMatrix+248], %f63;
	ld.global.f32 	%f64, [%rd19+252];
	st.shared.f32 	[_ZZ11QuantumGatePfS_S_mmE15SharedMemMatrix+252], %f64;
$L__BB0_3:
	cvta.to.global.u64 	%rd3, %rd13;
	bar.sync 	0;
	add.s64 	%rd4, %rd1, 1;
	shl.b64 	%rd5, %rd2, 6;
	cvta.to.global.u64 	%rd21, %rd11;
	add.s64 	%rd43, %rd21, 8;
	mov.b64 	%rd44, 0;
	mov.u32 	%r10, _ZZ11QuantumGatePfS_S_mmE15SharedMemMatrix;
$L__BB0_4:
	cvt.u32.u64 	%r5, %rd44;
	mov.b32 	%r6, 1;
	shl.b32 	%r7, %r6, %r5;
	cvt.u64.u32 	%rd22, %r7;
	add.s64 	%rd23, %rd22, 2047;
	and.b64  	%rd24, %rd23, %rd1;
	and.b64  	%rd25, %rd23, %rd4;
	sub.s64 	%rd26, %rd1, %rd24;
	shl.b64 	%rd27, %rd26, 1;
	add.s64 	%rd28, %rd27, %rd24;
	sub.s64 	%rd29, %rd4, %rd25;
	shl.b64 	%rd30, %rd29, 1;
	add.s64 	%rd31, %rd30, %rd25;
	ld.global.f32 	%f65, [%rd43+-8];
	cvt.u32.u64 	%r8, %rd28;
	shl.b32 	%r9, %r8, 2;
	add.s32 	%r11, %r10, %r9;
	ld.shared.f32 	%f66, [%r11];
	fma.rn.f32 	%f67, %f65, %f66, 0f00000000;
	ld.global.f32 	%f68, [%rd43];
	fma.rn.f32 	%f69, %f66, %f68, 0f00000000;
	cvt.u32.u64 	%r12, %rd31;
	shl.b32 	%r13, %r12, 2;
	add.s32 	%r14, %r10, %r13;
	ld.shared.f32 	%f70, [%r14];
	fma.rn.f32 	%f71, %f65, %f70, 0f00000000;
	fma.rn.f32 	%f72, %f70, %f68, 0f00000000;
	ld.global.f32 	%f73, [%rd43+-4];
	mov.b64 	%rd32, 1;
	shl.b64 	%rd33, %rd32, %r5;
	cvt.u32.u64 	%r15, %rd33;
	add.s32 	%r16, %r8, %r15;
	shl.b32 	%r17, %r16, 2;
	add.s32 	%r18, %r10, %r17;
	ld.shared.f32 	%f74, [%r18];
	fma.rn.f32 	%f75, %f73, %f74, %f67;
	ld.global.f32 	%f76, [%rd43+4];
	fma.rn.f32 	%f77, %f74, %f76, %f69;
	add.s32 	%r19, %r12, %r15;
	shl.b32 	%r20, %r19, 2;
	add.s32 	%r21, %r10, %r20;
	ld.shared.f32 	%f78, [%r21];
	fma.rn.f32 	%f79, %f73, %f78, %f71;
	fma.rn.f32 	%f80, %f78, %f76, %f72;
	st.shared.f32 	[%r11], %f75;
	mov.b32 	%r22, 4;
	shl.b32 	%r23, %r22, %r5;
	add.s32 	%r24, %r11, %r23;
	st.shared.f32 	[%r24], %f77;
	st.shared.f32 	[%r14], %f79;
	add.s32 	%r25, %r14, %r23;
	st.shared.f32 	[%r25], %f80;
	add.s64 	%rd34, %rd28, %rd5;
	shl.b64 	%rd35, %rd34, 2;
	add.s64 	%rd36, %rd3, %rd35;
	st.global.f32 	[%rd36], %f75;
	mul.wide.u32 	%rd37, %r7, 4;
	add.s64 	%rd38, %rd36, %rd37;
	st.global.f32 	[%rd38], %f77;
	add.s64 	%rd39, %rd31, %rd5;
	shl.b64 	%rd40, %rd39, 2;
	add.s64 	%rd41, %rd3, %rd40;
	st.global.f32 	[%rd41], %f79;
	add.s64 	%rd42, %rd41, %rd37;
	st.global.f32 	[%rd42], %f80;
	bar.sync 	0;
	add.s64 	%rd44, %rd44, 1;
	add.s64 	%rd43, %rd43, 16;
	setp.ne.s64 	%p5, %rd44, 6;
	@%p5 bra 	$L__BB0_4;
$L__BB0_5:
	bar.sync 	0;
	ret;

}


// ===== COMPILED SASS (sm_100) =====

	.target	sm_100

	.elftype	@"ET_EXEC"


//--------------------- .note.nv.tkinfo           --------------------------
	.section	.note.nv.tkinfo,"",@"SHT_NOTE"
	.sectionflags	@"SHF_NOTE_NV_TKINFO"
	.tkinfo
        /*0018*/ 	.word	0x00000002
        /*0030*/ 	.string	""
        /*0030*/ 	.string	"ptxas"
        /*0030*/ 	.string	"Cuda compilation tools, release 13.0, V13.0.88"
        /*0030*/ 	.string	"Build cuda_13.0.r13.0/compiler.36424714_0"
        /*0030*/ 	.string	"-arch sm_100 -m 64 "



//--------------------- .note.nv.cuinfo           --------------------------
	.section	.note.nv.cuinfo,"",@"SHT_NOTE"
	.sectionflags	@"SHF_NOTE_NV_CUINFO"
        /*0018*/ 	.short	0x0002
        /*001a*/ 	.short	0x0064
        /*001c*/ 	.short	0x0082
	.zero		2


//--------------------- .nv.info                  --------------------------
	.section	.nv.info,"",@"SHT_CUDA_INFO"
	.align	4


	//----- nvinfo : EIATTR_REGCOUNT
	.align		4
        /*0000*/ 	.byte	0x04, 0x2f
        /*0002*/ 	.short	(.L_1 - .L_0)
	.align		4
.L_0:
        /*0004*/ 	.word	index@(_Z11QuantumGatePfS_S_mm)
        /*0008*/ 	.word	0x0000001e


	//----- nvinfo : EIATTR_FRAME_SIZE
	.align		4
.L_1:
        /*000c*/ 	.byte	0x04, 0x11
        /*000e*/ 	.short	(.L_3 - .L_2)
	.align		4
.L_2:
        /*0010*/ 	.word	index@(_Z11QuantumGatePfS_S_mm)
        /*0014*/ 	.word	0x00000000


	//----- nvinfo : EIATTR_MIN_STACK_SIZE
	.align		4
.L_3:
        /*0018*/ 	.byte	0x04, 0x12
        /*001a*/ 	.short	(.L_5 - .L_4)
	.align		4
.L_4:
        /*001c*/ 	.word	index@(_Z11QuantumGatePfS_S_mm)
        /*0020*/ 	.word	0x00000000
.L_5:


//--------------------- .nv.compat                --------------------------
	.section	.nv.compat,"",@"SHT_CUDA_COMPAT_INFO"
	.align	4
        /*0000*/ 	.byte	0x02, 0x09, 0x00, 0x00, 0x02, 0x02, 0x01, 0x00, 0x02, 0x05, 0x05, 0x00, 0x03, 0x07, 0x01, 0x01
        /*0010*/ 	.byte	0x02, 0x03, 0x00, 0x00, 0x02, 0x06, 0x01, 0x00, 0x04, 0x0b, 0x08, 0x00, 0x09, 0x00, 0x00, 0x00
        /*0020*/ 	.byte	0x00, 0x00, 0x00, 0x00


//--------------------- .nv.info._Z11QuantumGatePfS_S_mm --------------------------
	.section	.nv.info._Z11QuantumGatePfS_S_mm,"",@"SHT_CUDA_INFO"
	.sectionflags	@""
	.align	4


	//----- nvinfo : EIATTR_CUDA_API_VERSION
	.align		4
        /*0000*/ 	.byte	0x04, 0x37
        /*0002*/ 	.short	(.L_7 - .L_6)
.L_6:
        /*0004*/ 	.word	0x00000082


	//----- nvinfo : EIATTR_KPARAM_INFO
	.align		4
.L_7:
        /*0008*/ 	.byte	0x04, 0x17
        /*000a*/ 	.short	(.L_9 - .L_8)
.L_8:
        /*000c*/ 	.word	0x00000000
        /*0010*/ 	.short	0x0004
        /*0012*/ 	.short	0x0020
        /*0014*/ 	.byte	0x00, 0xf0, 0x21, 0x00


	//----- nvinfo : EIATTR_KPARAM_INFO
	.align		4
.L_9:
        /*0018*/ 	.byte	0x04, 0x17
        /*001a*/ 	.short	(.L_11 - .L_10)
.L_10:
        /*001c*/ 	.word	0x00000000
        /*0020*/ 	.short	0x0003
        /*0022*/ 	.short	0x0018
        /*0024*/ 	.byte	0x00, 0xf0, 0x21, 0x00


	//----- nvinfo : EIATTR_KPARAM_INFO
	.align		4
.L_11:
        /*0028*/ 	.byte	0x04, 0x17
        /*002a*/ 	.short	(.L_13 - .L_12)
.L_12:
        /*002c*/ 	.word	0x00000000
        /*0030*/ 	.short	0x0002
        /*0032*/ 	.short	0x0010
        /*0034*/ 	.byte	0x00, 0xf5, 0x21, 0x00


	//----- nvinfo : EIATTR_KPARAM_INFO
	.align		4
.L_13:
        /*0038*/ 	.byte	0x04, 0x17
        /*003a*/ 	.short	(.L_15 - .L_14)
.L_14:
        /*003c*/ 	.word	0x00000000
        /*0040*/ 	.short	0x0001
        /*0042*/ 	.short	0x0008
        /*0044*/ 	.byte	0x00, 0xf5, 0x21, 0x00


	//----- nvinfo : EIATTR_KPARAM_INFO
	.align		4
.L_15:
        /*0048*/ 	.byte	0x04, 0x17
        /*004a*/ 	.short	(.L_17 - .L_16)
.L_16:
        /*004c*/ 	.word	0x00000000
        /*0050*/ 	.short	0x0000
        /*0052*/ 	.short	0x0000
        /*0054*/ 	.byte	0x00, 0xf5, 0x21, 0x00


	//----- nvinfo : EIATTR_SPARSE_MMA_MASK
	.align		4
.L_17:
        /*0058*/ 	.byte	0x03, 0x50
        /*005a*/ 	.short	0x0000


	//----- nvinfo : EIATTR_MAXREG_COUNT
	.align		4
        /*005c*/ 	.byte	0x03, 0x1b
        /*005e*/ 	.short	0x00ff


	//----- nvinfo : EIATTR_NUM_BARRIERS
	.align		4
        /*0060*/ 	.byte	0x02, 0x4c
        /*0062*/ 	.byte	0x01
	.zero		1


	//----- nvinfo : EIATTR_MERCURY_ISA_VERSION
	.align		4
        /*0064*/ 	.byte	0x03, 0x5f
        /*0066*/ 	.short	0x0101


	//----- nvinfo : EIATTR_VRC_CTA_INIT_COUNT
	.align		4
        /*0068*/ 	.byte	0x02, 0x4a
	.zero		1
	.zero		1


	//----- nvinfo : EIATTR_EXIT_INSTR_OFFSETS
	.align		4
        /*006c*/ 	.byte	0x04, 0x1c
        /*006e*/ 	.short	(.L_19 - .L_18)


	//   ....[0]....
.L_18:
        /*0070*/ 	.word	0x00002210


	//----- nvinfo : EIATTR_CRS_STACK_SIZE
	.align		4
.L_19:
        /*0074*/ 	.byte	0x04, 0x1e
        /*0076*/ 	.short	(.L_21 - .L_20)
.L_20:
        /*0078*/ 	.word	0x00000000


	//----- nvinfo : EIATTR_CBANK_PARAM_SIZE
	.align		4
.L_21:
        /*007c*/ 	.byte	0x03, 0x19
        /*007e*/ 	.short	0x0028


	//----- nvinfo : EIATTR_PARAM_CBANK
	.align		4
        /*0080*/ 	.byte	0x04, 0x0a
        /*0082*/ 	.short	(.L_23 - .L_22)
	.align		4
.L_22:
        /*0084*/ 	.word	index@(.nv.constant0._Z11QuantumGatePfS_S_mm)
        /*0088*/ 	.short	0x0380
        /*008a*/ 	.short	0x0028


	//----- nvinfo : EIATTR_SW_WAR
	.align		4
.L_23:
        /*008c*/ 	.byte	0x04, 0x36
        /*008e*/ 	.short	(.L_25 - .L_24)
.L_24:
        /*0090*/ 	.word	0x00000008
.L_25:


//--------------------- .nv.callgraph             --------------------------
	.section	.nv.callgraph,"",@"SHT_CUDA_CALLGRAPH"
	.align	4
	.sectionentsize	8
	.align		4
        /*0000*/ 	.word	0x00000000
	.align		4
        /*0004*/ 	.word	0xffffffff
	.align		4
        /*0008*/ 	.word	0x00000000
	.align		4
        /*000c*/ 	.word	0xfffffffe
	.align		4
        /*0010*/ 	.word	0x00000000
	.align		4
        /*0014*/ 	.word	0xfffffffd
	.align		4
        /*0018*/ 	.word	0x00000000
	.align		4
        /*001c*/ 	.word	0xfffffffc


//--------------------- .text._Z11QuantumGatePfS_S_mm --------------------------
	.section	.text._Z11QuantumGatePfS_S_mm,"ax",@progbits
	.align	128
        .global         _Z11QuantumGatePfS_S_mm
        .type           _Z11QuantumGatePfS_S_mm,@function
        .size           _Z11QuantumGatePfS_S_mm,(.L_x_3 - _Z11QuantumGatePfS_S_mm)
        .other          _Z11QuantumGatePfS_S_mm,@"STO_CUDA_ENTRY STV_DEFAULT"
_Z11QuantumGatePfS_S_mm:
.text._Z11QuantumGatePfS_S_mm:
[----:B------:R-:W-:Y:S01]  /*0000*/  LDC R1, c[0x0][0x37c] ;  /* 0x0000df00ff017b82 */ /* 0x000fe20000000800 */
[----:B------:R-:W0:Y:S07]  /*0010*/  S2R R4, SR_TID.X ;  /* 0x0000000000047919 */ /* 0x000e2e0000002100 */
[----:B------:R-:W1:Y:S01]  /*0020*/  S2UR UR6, SR_CTAID.X ;  /* 0x00000000000679c3 */ /* 0x000e620000002500 */
[----:B------:R-:W2:Y:S07]  /*0030*/  LDCU.64 UR4, c[0x0][0x398] ;  /* 0x00007300ff0477ac */ /* 0x000eae0008000a00 */
[----:B------:R-:W1:Y:S01]  /*0040*/  LDC.64 R2, c[0x0][0x3a0] ;  /* 0x0000e800ff027b82 */ /* 0x000e620000000a00 */
[----:B0-----:R-:W-:Y:S01]  /*0050*/  IMAD.SHL.U32 R0, R4, 0x2, RZ ;  /* 0x0000000204007824 */ /* 0x001fe200078e00ff */
[----:B-1----:R-:W-:-:S04]  /*0060*/  ISETP.LE.U32.AND P0, PT, R2, UR6, PT ;  /* 0x0000000602007c0c */ /* 0x002fc8000bf03070 */
[----:B------:R-:W-:Y:S02]  /*0070*/  ISETP.GE.U32.AND.EX P0, PT, RZ, R3, PT, P0 ;  /* 0x00000003ff00720c */ /* 0x000fe40003f06100 */
[----:B--2---:R-:W-:-:S04]  /*0080*/  ISETP.GE.U32.AND P1, PT, R0, UR4, PT ;  /* 0x0000000400007c0c */ /* 0x004fc8000bf26070 */
[----:B------:R-:W-:-:S13]  /*0090*/  ISETP.GE.U32.OR.EX P0, PT, RZ, UR5, P0, P1 ;  /* 0x00000005ff007c0c */ /* 0x000fda0008706510 */
[----:B------:R-:W-:Y:S05]  /*00a0*/  @P0 BRA `(.L_x_0) ;  /* 0x0000002000500947 */ /* 0x000fea0003800000 */
[----:B------:R-:W0:Y:S01]  /*00b0*/  LDC.64 R2, c[0x0][0x380] ;  /* 0x0000e000ff027b82 */ /* 0x000e220000000a00 */
[----:B------:R-:W-:-:S07]  /*00c0*/  ISETP.NE.AND P0, PT, R4, RZ, PT ;  /* 0x000000ff0400720c */ /* 0x000fce0003f05270 */
[----:B------:R-:W1:Y:S06]  /*00d0*/  LDC.64 R24, c[0x0][0x358] ;  /* 0x0000d600ff187b82 */ /* 0x000e6c0000000a00 */
[----:B------:R-:W-:Y:S05]  /*00e0*/  @P0 BRA `(.L_x_1) ;  /* 0x0000000800080947 */ /* 0x000fea0003800000 */
[----:B------:R-:W2:Y:S01]  /*00f0*/  LDCU.64 UR4, c[0x0][0x388] ;  /* 0x00007100ff0477ac */ /* 0x000ea20008000a00 */
[C---:B-1----:R-:W-:Y:S02]  /*0100*/  R2UR UR8, R24.reuse ;  /* 0x00000000180872ca */ /* 0x042fe400000e0000 */
[C---:B------:R-:W-:Y:S02]  /*0110*/  R2UR UR9, R25.reuse ;  /* 0x00000000190972ca */ /* 0x040fe400000e0000 */
[C---:B------:R-:W-:Y:S02]  /*0120*/  R2UR UR10, R24.reuse ;  /* 0x00000000180a72ca */ /* 0x040fe400000e0000 */
[C---:B------:R-:W-:Y:S02]  /*0130*/  R2UR UR11, R25.reuse ;  /* 0x00000000190b72ca */ /* 0x040fe400000e0000 */
[----:B------:R-:W-:Y:S02]  /*0140*/  R2UR UR12, R24 ;  /* 0x00000000180c72ca */ /* 0x000fe400000e0000 */
[----:B------:R-:W-:-:S02]  /*0150*/  R2UR UR13, R25 ;  /* 0x00000000190d72ca */ /* 0x000fc400000e0000 */
[C---:B------:R-:W-:Y:S02]  /*0160*/  R2UR UR14, R24.reuse ;  /* 0x00000000180e72ca */ /* 0x040fe400000e0000 */
[C---:B------:R-:W-:Y:S02]  /*0170*/  R2UR UR15, R25.reuse ;  /* 0x00000000190f72ca */ /* 0x040fe400000e0000 */
[C---:B------:R-:W-:Y:S01]  /*0180*/  R2UR UR16, R24.reuse ;  /* 0x00000000181072ca */ /* 0x040fe200000e0000 */
[----:B--2---:R-:W-:Y:S01]  /*0190*/  ULEA UR4, UP0, UR6, UR4, 0x8 ;  /* 0x0000000406047291 */ /* 0x004fe2000f8040ff */
[C---:B------:R-:W-:Y:S02]  /*01a0*/  R2UR UR17, R25.reuse ;  /* 0x00000000191172ca */ /* 0x040fe400000e0000 */
[C---:B------:R-:W-:Y:S01]  /*01b0*/  R2UR UR18, R24.reuse ;  /* 0x00000000181272ca */ /* 0x040fe200000e0000 */
[----:B------:R-:W-:Y:S01]  /*01c0*/  ULEA.HI.X UR5, UR6, UR5, URZ, 0x8, UP0 ;  /* 0x0000000506057291 */ /* 0x000fe200080f44ff */
[----:B------:R-:W-:Y:S01]  /*01d0*/  R2UR UR19, R25 ;  /* 0x00000000191372ca */ /* 0x000fe200000e0000 */
[----:B------:R-:W-:Y:S01]  /*01e0*/  IMAD.U32 R26, RZ, RZ, UR4 ;  /* 0x00000004ff1a7e24 */ /* 0x000fe2000f8e00ff */
[----:B------:R-:W-:-:S02]  /*01f0*/  R2UR UR20, R24 ;  /* 0x00000000181472ca */ /* 0x000fc400000e0000 */
[C---:B------:R-:W-:Y:S01]  /*0200*/  R2UR UR21, R25.reuse ;  /* 0x00000000191572ca */ /* 0x040fe200000e0000 */
[----:B------:R-:W-:Y:S01]  /*0210*/  IMAD.U32 R27, RZ, RZ, UR5 ;  /* 0x00000005ff1b7e24 */ /* 0x000fe2000f8e00ff */
[C---:B------:R-:W-:Y:S02]  /*0220*/  R2UR UR22, R24.reuse ;  /* 0x00000000181672ca */ /* 0x040fe400000e0000 */
[C---:B------:R-:W-:Y:S02]  /*0230*/  R2UR UR23, R25.reuse ;  /* 0x00000000191772ca */ /* 0x040fe400000e0000 */
[C---:B------:R-:W-:Y:S01]  /*0240*/  R2UR UR4, R24.reuse ;  /* 0x00000000180472ca */ /* 0x040fe200000e0000 */
[----:B------:R-:W2:Y:S01]  /*0250*/  LDG.E R4, desc[UR8][R26.64] ;  /* 0x000000081a047981 */ /* 0x000ea2000c1e1900 */
[C---:B------:R-:W-:Y:S02]  /*0260*/  R2UR UR5, R25.reuse ;  /* 0x00000000190572ca */ /* 0x040fe400000e0000 */
[----:B------:R-:W-:Y:S01]  /*0270*/  R2UR UR24, R24 ;  /* 0x00000000181872ca */ /* 0x000fe200000e0000 */
[----:B------:R-:W2:Y:S01]  /*0280*/  LDG.E R5, desc[UR10][R26.64+0x4] ;  /* 0x0000040a1a057981 */ /* 0x000ea2000c1e1900 */
[----:B------:R-:W-:-:S02]  /*0290*/  R2UR UR25, R25 ;  /* 0x00000000191972ca */ /* 0x000fc400000e0000 */
[C---:B------:R-:W-:Y:S01]  /*02a0*/  R2UR UR26, R24.reuse ;  /* 0x00000000181a72ca */ /* 0x040fe200000e0000 */
[----:B------:R-:W2:Y:S01]  /*02b0*/  LDG.E R6, desc[UR12][R26.64+0x8] ;  /* 0x0000080c1a067981 */ /* 0x000ea2000c1e1900 */
[C---:B------:R-:W-:Y:S02]  /*02c0*/  R2UR UR27, R25.reuse ;  /* 0x00000000191b72ca */ /* 0x040fe400000e0000 */
[----:B------:R-:W-:Y:S01]  /*02d0*/  R2UR UR28, R24 ;  /* 0x00000000181c72ca */ /* 0x000fe200000e0000 */
[----:B------:R-:W2:Y:S01]  /*02e0*/  LDG.E R7, desc[UR14][R26.64+0xc] ;  /* 0x00000c0e1a077981 */ /* 0x000ea2000c1e1900 */
[----:B------:R-:W-:-:S03]  /*02f0*/  R2UR UR29, R25 ;  /* 0x00000000191d72ca */ /* 0x000fc600000e0000 */
[----:B------:R-:W3:Y:S04]  /*0300*/  LDG.E R8, desc[UR16][R26.64+0x10] ;  /* 0x000010101a087981 */ /* 0x000ee8000c1e1900 */
[----:B------:R-:W3:Y:S04]  /*0310*/  LDG.E R9, desc[UR18][R26.64+0x14] ;  /* 0x000014121a097981 */ /* 0x000ee8000c1e1900 */
[----:B------:R-:W3:Y:S04]  /*0320*/  LDG.E R10, desc[UR20][R26.64+0x18] ;  /* 0x000018141a0a7981 */ /* 0x000ee8000c1e1900 */
[----:B------:R-:W3:Y:S04]  /*0330*/  LDG.E R11, desc[UR22][R26.64+0x1c] ;  /* 0x00001c161a0b7981 */ /* 0x000ee8000c1e1900 */
[----:B------:R-:W4:Y:S04]  /*0340*/  LDG.E R12, desc[UR4][R26.64+0x20] ;  /* 0x000020041a0c7981 */ /* 0x000f28000c1e1900 */
[----:B------:R-:W4:Y:S04]  /*0350*/  LDG.E R13, desc[UR24][R26.64+0x24] ;  /* 0x000024181a0d7981 */ /* 0x000f28000c1e1900 */
[----:B------:R-:W4:Y:S04]  /*0360*/  LDG.E R14, desc[UR26][R26.64+0x28] ;  /* 0x0000281a1a0e7981 */ /* 0x000f28000c1e1900 */
[----:B------:R-:W4:Y:S01]  /*0370*/  LDG.E R15, desc[UR28][R26.64+0x2c] ;  /* 0x00002c1c1a0f7981 */ /* 0x000f22000c1e1900 */
[----:B------:R-:W1:Y:S01]  /*0380*/  S2UR UR5, SR_CgaCtaId ;  /* 0x00000000000579c3 */ /* 0x000e620000008800 */
[----:B------:R-:W-:Y:S01]  /*0390*/  R2UR UR30, R24 ;  /* 0x00000000181e72ca */ /* 0x000fe200000e0000 */
[----:B------:R-:W-:Y:S01]  /*03a0*/  UMOV UR4, 0x400 ;  /* 0x0000040000047882 */ /* 0x000fe20000000000 */
[----:B------:R-:W-:-:S02]  /*03b0*/  R2UR UR31, R25 ;  /* 0x00000000191f72ca */ /* 0x000fc400000e0000 */
[C---:B------:R-:W-:Y:S02]  /*03c0*/  R2UR UR32, R24.reuse ;  /* 0x00000000182072ca */ /* 0x040fe400000e0000 */
[C---:B------:R-:W-:Y:S02]  /*03d0*/  R2UR UR33, R25.reuse ;  /* 0x00000000192172ca */ /* 0x040fe400000e0000 */
[C---:B------:R-:W-:Y:S02]  /*03e0*/  R2UR UR34, R24.reuse ;  /* 0x00000000182272ca */ /* 0x040fe400000e0000 */
[C---:B------:R-:W-:Y:S02]  /*03f0*/  R2UR UR35, R25.reuse ;  /* 0x00000000192372ca */ /* 0x040fe400000e0000 */
[----:B------:R-:W-:Y:S02]  /*0400*/  R2UR UR36, R24 ;  /* 0x00000000182472ca */ /* 0x000fe400000e0000 */
[----:B------:R-:W-:-:S02]  /*0410*/  R2UR UR37, R25 ;  /* 0x00000000192572ca */ /* 0x000fc400000e0000 */
[----:B------:R-:W-:Y:S02]  /*0420*/  R2UR UR38, R24 ;  /* 0x00000000182672ca */ /* 0x000fe400000e0000 */
[----:B------:R-:W-:Y:S01]  /*0430*/  R2UR UR39, R25 ;  /* 0x00000000192772ca */ /* 0x000fe200000e0000 */
[----:B------:R-:W5:Y:S01]  /*0440*/  LDG.E R16, desc[UR32][R26.64+0x60] ;  /* 0x000060201a107981 */ /* 0x000f62000c1e1900 */
[----:B-1----:R-:W-:-:S03]  /*0450*/  ULEA UR4, UR5, UR4, 0x18 ;  /* 0x0000000405047291 */ /* 0x002fc6000f8ec0ff */
[----:B------:R-:W5:Y:S04]  /*0460*/  LDG.E R17, desc[UR34][R26.64+0x64] ;  /* 0x000064221a117981 */ /* 0x000f68000c1e1900 */
[----:B------:R-:W5:Y:S04]  /*0470*/  LDG.E R18, desc[UR36][R26.64+0x68] ;  /* 0x000068241a127981 */ /* 0x000f68000c1e1900 */
[----:B------:R-:W5:Y:S04]  /*0480*/  LDG.E R19, desc[UR38][R26.64+0x6c] ;  /* 0x00006c261a137981 */ /* 0x000f68000c1e1900 */
[----:B--2---:R1:W-:Y:S04]  /*0490*/  STS.128 [UR4], R4 ;  /* 0x00000004ff007988 */ /* 0x0043e80008000c04 */
[----:B-1----:R-:W2:Y:S04]  /*04a0*/  LDG.E R4, desc[UR8][R26.64+0x30] ;  /* 0x000030081a047981 */ /* 0x002ea8000c1e1900 */
[----:B---3--:R1:W-:Y:S04]  /*04b0*/  STS.128 [UR4+0x10], R8 ;  /* 0x00001008ff007988 */ /* 0x0083e80008000c04 */
[----:B------:R-:W2:Y:S04]  /*04c0*/  LDG.E R5, desc[UR10][R26.64+0x34] ;  /* 0x0000340a1a057981 */ /* 0x000ea8000c1e1900 */
[----:B------:R-:W2:Y:S04]  /*04d0*/  LDG.E R6, desc[UR12][R26.64+0x38] ;  /* 0x0000380c1a067981 */ /* 0x000ea8000c1e1900 */
[----:B------:R-:W2:Y:S04]  /*04e0*/  LDG.E R7, desc[UR14][R26.64+0x3c] ;  /* 0x00003c0e1a077981 */ /* 0x000ea8000c1e1900 */
[----:B----4-:R3:W-:Y:S04]  /*04f0*/  STS.128 [UR4+0x20], R12 ;  /* 0x0000200cff007988 */ /* 0x0107e80008000c04 */
[----:B-1----:R-:W4:Y:S04]  /*0500*/  LDG.E R8, desc[UR16][R26.64+0x40] ;  /* 0x000040101a087981 */ /* 0x002f28000c1e1900 */
[----:B------:R-:W4:Y:S04]  /*0510*/  LDG.E R9, desc[UR18][R26.64+0x44] ;  /* 0x000044121a097981 */ /* 0x000f28000c1e1900 */
[----:B------:R-:W4:Y:S04]  /*0520*/  LDG.E R10, desc[UR20][R26.64+0x48] ;  /* 0x000048141a0a7981 */ /* 0x000f28000c1e1900 */
[----:B------:R-:W4:Y:S04]  /*0530*/  LDG.E R11, desc[UR22][R26.64+0x4c] ;  /* 0x00004c161a0b7981 */ /* 0x000f28000c1e1900 */
[----:B---3--:R-:W3:Y:S04]  /*0540*/  LDG.E R12, desc[UR24][R26.64+0x50] ;  /* 0x000050181a0c7981 */ /* 0x008ee8000c1e1900 */
[----:B------:R-:W3:Y:S04]  /*0550*/  LDG.E R13, desc[UR26][R26.64+0x54] ;  /* 0x0000541a1a0d7981 */ /* 0x000ee8000c1e1900 */
[----:B------:R-:W3:Y:S04]  /*0560*/  LDG.E R14, desc[UR28][R26.64+0x58] ;  /* 0x0000581c1a0e7981 */ /* 0x000ee8000c1e1900 */
[----:B------:R-:W3:Y:S04]  /*0570*/  LDG.E R15, desc[UR30][R26.64+0x5c] ;  /* 0x00005c1e1a0f7981 */ /* 0x000ee8000c1e1900 */
[----:B-----5:R1:W-:Y:S04]  /*0580*/  STS.128 [UR4+0x60], R16 ;  /* 0x00006010ff007988 */ /* 0x0203e80008000c04 */
[----:B-1----:R-:W5:Y:S04]  /*0590*/  LDG.E R16, desc[UR32][R26.64+0xa0] ;  /* 0x0000a0201a107981 */ /* 0x002f68000c1e1900 */
[----:B------:R-:W5:Y:S04]  /*05a0*/  LDG.E R17, desc[UR34][R26.64+0xa4] ;  /* 0x0000a4221a117981 */ /* 0x000f68000c1e1900 */
[----:B------:R-:W5:Y:S04]  /*05b0*/  LDG.E R18, desc[UR36][R26.64+0xa8] ;  /* 0x0000a8241a127981 */ /* 0x000f68000c1e1900 */
[----:B------:R-:W5:Y:S04]  /*05c0*/  LDG.E R19, desc[UR38][R26.64+0xac] ;  /* 0x0000ac261a137981 */ /* 0x000f68000c1e1900 */
[----:B--2---:R1:W-:Y:S04]  /*05d0*/  STS.128 [UR4+0x30], R4 ;  /* 0x00003004ff007988 */ /* 0x0043e80008000c04 */
[----:B-1----:R-:W2:Y:S04]  /*05e0*/  LDG.E R4, desc[UR8][R26.64+0x70] ;  /* 0x000070081a047981 */ /* 0x002ea8000c1e1900 */
[----:B------:R-:W2:Y:S04]  /*05f0*/  LDG.E R5, desc[UR10][R26.64+0x74] ;  /* 0x0000740a1a057981 */ /* 0x000ea8000c1e1900 */
[----:B----4-:R1:W-:Y:S04]  /*0600*/  STS.128 [UR4+0x40], R8 ;  /* 0x00004008ff007988 */ /* 0x0103e80008000c04 */
[----:B------:R-:W2:Y:S04]  /*0610*/  LDG.E R6, desc[UR12][R26.64+0x78] ;  /* 0x0000780c1a067981 */ /* 0x000ea8000c1e1900 */
[----:B------:R-:W2:Y:S04]  /*0620*/  LDG.E R7, desc[UR14][R26.64+0x7c] ;  /* 0x00007c0e1a077981 */ /* 0x000ea8000c1e1900 */
[----:B---3--:R3:W-:Y:S04]  /*0630*/  STS.128 [UR4+0x50], R12 ;  /* 0x0000500cff007988 */ /* 0x0087e80008000c04 */
[----:B-1----:R-:W4:Y:S04]  /*0640*/  LDG.E R8, desc[UR16][R26.64+0x80] ;  /* 0x000080101a087981 */ /* 0x002f28000c1e1900 */
[----:B------:R-:W4:Y:S04]  /*0650*/  LDG.E R9, desc[UR18][R26.64+0x84] ;  /* 0x000084121a097981 */ /* 0x000f28000c1e1900 */
[----:B------:R-:W4:Y:S04]  /*0660*/  LDG.E R10, desc[UR20][R26.64+0x88] ;  /* 0x000088141a0a7981 */ /* 0x000f28000c1e1900 */
[----:B------:R-:W4:Y:S04]  /*0670*/  LDG.E R11, desc[UR22][R26.64+0x8c] ;  /* 0x00008c161a0b7981 */ /* 0x000f28000c1e1900 */
[----:B---3--:R-:W3:Y:S04]  /*0680*/  LDG.E R12, desc[UR24][R26.64+0x90] ;  /* 0x000090181a0c7981 */ /* 0x008ee8000c1e1900 */
[----:B------:R-:W3:Y:S04]  /*0690*/  LDG.E R13, desc[UR26][R26.64+0x94] ;  /* 0x0000941a1a0d7981 */ /* 0x000ee8000c1e1900 */
[----:B------:R-:W3:Y:S04]  /*06a0*/  LDG.E R14, desc[UR28][R26.64+0x98] ;  /* 0x0000981c1a0e7981 */ /* 0x000ee8000c1e1900 */
[----:B------:R-:W3:Y:S01]  /*06b0*/  LDG.E R15, desc[UR30][R26.64+0x9c] ;  /* 0x00009c1e1a0f7981 */ /* 0x000ee2000c1e1900 */
[----:B------:R-:W-:-:S02]  /*06c0*/  R2UR UR40, R24 ;  /* 0x00000000182872ca */ /* 0x000fc400000e0000 */
[C---:B------:R-:W-:Y:S02]  /*06d0*/  R2UR UR41, R25.reuse ;  /* 0x00000000192972ca */ /* 0x040fe400000e0000 */
[C---:B------:R-:W-:Y:S02]  /*06e0*/  R2UR UR42, R24.reuse ;  /* 0x00000000182a72ca */ /* 0x040fe400000e0000 */
[C---:B------:R-:W-:Y:S02]  /*06f0*/  R2UR UR43, R25.reuse ;  /* 0x00000000192b72ca */ /* 0x040fe400000e0000 */
[C---:B------:R-:W-:Y:S02]  /*0700*/  R2UR UR44, R24.reuse ;  /* 0x00000000182c72ca */ /* 0x040fe400000e0000 */
[----:B------:R-:W-:Y:S02]  /*0710*/  R2UR UR45, R25 ;  /* 0x00000000192d72ca */ /* 0x000fe400000e0000 */
[----:B------:R-:W-:-:S02]  /*0720*/  R2UR UR46, R24 ;  /* 0x00000000182e72ca */ /* 0x000fc400000e0000 */
[----:B------:R-:W-:Y:S01]  /*0730*/  R2UR UR47, R25 ;  /* 0x00000000192f72ca */ /* 0x000fe200000e0000 */
[----:B-----5:R1:W-:Y:S04]  /*0740*/  STS.128 [UR4+0xa0], R16 ;  /* 0x0000a010ff007988 */ /* 0x0203e80008000c04 */
[----:B------:R-:W5:Y:S04]  /*0750*/  LDG.E R20, desc[UR40][R26.64+0xf0] ;  /* 0x0000f0281a147981 */ /* 0x000f68000c1e1900 */
[----:B------:R-:W5:Y:S04]  /*0760*/  LDG.E R21, desc[UR42][R26.64+0xf4] ;  /* 0x0000f42a1a157981 */ /* 0x000f68000c1e1900 */
[----:B------:R-:W5:Y:S04]  /*0770*/  LDG.E R22, desc[UR44][R26.64+0xf8] ;  /* 0x0000f82c1a167981 */ /* 0x000f68000c1e1900 */
[----:B-1----:R-:W5:Y:S04]  /*0780*/  LDG.E R16, desc[UR32][R26.64+0xe0] ;  /* 0x0000e0201a107981 */ /* 0x002f68000c1e1900 */
[----:B------:R-:W5:Y:S04]  /*0790*/  LDG.E R17, desc[UR34][R26.64+0xe4] ;  /* 0x0000e4221a117981 */ /* 0x000f68000c1e1900 */
        /* <DEDUP_REMOVED lines=9> */
[----:B-1----:R-:W4:Y:S04]  /*0830*/  LDG.E R8, desc[UR16][R26.64+0xc0] ;  /* 0x0000c0101a087981 */ /* 0x002f28000c1e1900 */
[----:B---3--:R1:W-:Y:S04]  /*0840*/  STS.128 [UR4+0x90], R12 ;  /* 0x0000900cff007988 */ /* 0x0083e80008000c04 */
[----:B------:R-:W4:Y:S04]  /*0850*/  LDG.E R9, desc[UR18][R26.64+0xc4] ;  /* 0x0000c4121a097981 */ /* 0x000f28000c1e1900 */
[----:B------:R-:W4:Y:S04]  /*0860*/  LDG.E R10, desc[UR20][R26.64+0xc8] ;  /* 0x0000c8141a0a7981 */ /* 0x000f28000c1e1900 */
[----:B------:R-:W4:Y:S04]  /*0870*/  LDG.E R11, desc[UR22][R26.64+0xcc] ;  /* 0x0000cc161a0b7981 */ /* 0x000f28000c1e1900 */
[----:B-1----:R-:W3:Y:S04]  /*0880*/  LDG.E R12, desc[UR24][R26.64+0xd0] ;  /* 0x0000d0181a0c7981 */ /* 0x002ee8000c1e1900 */
[----:B------:R-:W3:Y:S04]  /*0890*/  LDG.E R13, desc[UR26][R26.64+0xd4] ;  /* 0x0000d41a1a0d7981 */ /* 0x000ee8000c1e1900 */
[----:B------:R-:W3:Y:S04]  /*08a0*/  LDG.E R14, desc[UR28][R26.64+0xd8] ;  /* 0x0000d81c1a0e7981 */ /* 0x000ee8000c1e1900 */
[----:B------:R-:W3:Y:S04]  /*08b0*/  LDG.E R15, desc[UR30][R26.64+0xdc] ;  /* 0x0000dc1e1a0f7981 */ /* 0x000ee8000c1e1900 */
[----:B-----5:R1:W-:Y:S04]  /*08c0*/  STS.128 [UR4+0xe0], R16 ;  /* 0x0000e010ff007988 */ /* 0x0203e80008000c04 */
[----:B------:R1:W-:Y:S04]  /*08d0*/  STS.128 [UR4+0xf0], R20 ;  /* 0x0000f014ff007988 */ /* 0x0003e80008000c04 */
[----:B--2---:R1:W-:Y:S04]  /*08e0*/  STS.128 [UR4+0xb0], R4 ;  /* 0x0000b004ff007988 */ /* 0x0043e80008000c04 */
[----:B----4-:R1:W-:Y:S04]  /*08f0*/  STS.128 [UR4+0xc0], R8 ;  /* 0x0000c008ff007988 */ /* 0x0103e80008000c04 */
[----:B---3--:R1:W-:Y:S02]  /*0900*/  STS.128 [UR4+0xd0], R12 ;  /* 0x0000d00cff007988 */ /* 0x0083e40008000c04 */
.L_x_1:
[----:B------:R-:W-:Y:S05]  /*0910*/  WARPSYNC.ALL ;  /* 0x0000000000007948 */ /* 0x000fea0003800000 */
[----:B------:R-:W-:Y:S01]  /*0920*/  BAR.SYNC.DEFER_BLOCKING 0x0 ;  /* 0x0000000000007b1d */ /* 0x000fe20000010000 */
[C---:B-1----:R-:W-:Y:S02]  /*0930*/  R2UR UR4, R24.reuse ;  /* 0x00000000180472ca */ /* 0x042fe400000e0000 */
[----:B------:R-:W-:Y:S02]  /*0940*/  R2UR UR5, R25 ;  /* 0x00000000190572ca */ /* 0x000fe400000e0000 */
[----:B------:R-:W-:-:S02]  /*0950*/  R2UR UR8, R24 ;  /* 0x00000000180872ca */ /* 0x000fc400000e0000 */
[C---:B------:R-:W-:Y:S02]  /*0960*/  R2UR UR9, R25.reuse ;  /* 0x00000000190972ca */ /* 0x040fe400000e0000 */
[C---:B------:R-:W-:Y:S02]  /*0970*/  R2UR UR10, R24.reuse ;  /* 0x00000000180a72ca */ /* 0x040fe400000e0000 */
[C---:B------:R-:W-:Y:S02]  /*0980*/  R2UR UR11, R25.reuse ;  /* 0x00000000190b72ca */ /* 0x040fe400000e0000 */
[----:B------:R-:W-:Y:S02]  /*0990*/  R2UR UR12, R24 ;  /* 0x00000000180c72ca */ /* 0x000fe400000e0000 */
[----:B------:R-:W-:Y:S01]  /*09a0*/  R2UR UR13, R25 ;  /* 0x00000000190d72ca */ /* 0x000fe200000e0000 */
[----:B0-----:R-:W2:Y:S04]  /*09b0*/  LDG.E R5, desc[UR4][R2.64] ;  /* 0x0000000402057981 */ /* 0x001ea8000c1e1900 */
[----:B------:R-:W3:Y:S04]  /*09c0*/  LDG.E R4, desc[UR8][R2.64+0x8] ;  /* 0x0000080802047981 */ /* 0x000ee8000c1e1900 */
[----:B------:R-:W4:Y:S04]  /*09d0*/  LDG.E R18, desc[UR10][R2.64+0x4] ;  /* 0x0000040a02127981 */ /* 0x000f28000c1e1900 */
[----:B------:R-:W5:Y:S01]  /*09e0*/  LDG.E R16, desc[UR12][R2.64+0xc] ;  /* 0x00000c0c02107981 */ /* 0x000f62000c1e1900 */
[----:B------:R-:W0:Y:S01]  /*09f0*/  S2UR UR5, SR_CgaCtaId ;  /* 0x00000000000579c3 */ /* 0x000e220000008800 */
[C---:B------:R-:W-:Y:S01]  /*0a00*/  IADD3 R9, P0, PT, R0.reuse, 0x1, RZ ;  /* 0x0000000100097810 */ /* 0x040fe20007f1e0ff */
[----:B------:R-:W-:Y:S01]  /*0a10*/  UMOV UR4, 0x400 ;  /* 0x0000040000047882 */ /* 0x000fe20000000000 */
[----:B------:R-:W-:Y:S01]  /*0a20*/  LOP3.LUT R11, R0, 0x800, RZ, 0xc0, !PT ;  /* 0x00000800000b7812 */ /* 0x000fe200078ec0ff */
[----:B------:R-:W1:Y:S01]  /*0a30*/  LDCU.64 UR8, c[0x0][0x390] ;  /* 0x00007200ff0877ac */ /* 0x000e620008000a00 */
[----:B------:R-:W-:-:S02]  /*0a40*/  LOP3.LUT R10, R9, 0x800, RZ, 0xc0, !PT ;  /* 0x00000800090a7812 */ /* 0x000fc400078ec0ff */
[----:B------:R-:W-:Y:S01]  /*0a50*/  IADD3 R22, P1, PT, R0, -R11, RZ ;  /* 0x8000000b00167210 */ /* 0x000fe20007f3e0ff */
[----:B------:R-:W-:Y:S01]  /*0a60*/  USHF.L.U32 UR7, UR6, 0x6, URZ ;  /* 0x0000000606077899 */ /* 0x000fe200080006ff */
[----:B------:R-:W-:Y:S02]  /*0a70*/  IADD3 R12, P3, PT, -R10, R9, RZ ;  /* 0x000000090a0c7210 */ /* 0x000fe40007f7e1ff */
[----:B------:R-:W-:Y:S01]  /*0a80*/  LEA R11, P2, R22, R11, 0x1 ;  /* 0x0000000b160b7211 */ /* 0x000fe200078408ff */
[----:B------:R-:W-:Y:S01]  /*0a90*/  IMAD.X R21, RZ, RZ, -0x1, P1 ;  /* 0xffffffffff157424 */ /* 0x000fe200008e06ff */
[----:B------:R-:W-:Y:S02]  /*0aa0*/  LEA R10, P4, R12, R10, 0x1 ;  /* 0x0000000a0c0a7211 */ /* 0x000fe400078808ff */
[----:B------:R-:W-:Y:S01]  /*0ab0*/  R2UR UR10, R24 ;  /* 0x00000000180a72ca */ /* 0x000fe200000e0000 */
[----:B------:R-:W-:Y:S01]  /*0ac0*/  VIADD R6, R11, 0x1 ;  /* 0x000000010b067836 */ /* 0x000fe20000000000 */
[----:B------:R-:W-:Y:S01]  /*0ad0*/  LEA.HI.X R22, R22, RZ, R21, 0x1, P2 ;  /* 0x000000ff16167211 */ /* 0x000fe200010f0c15 */
[----:B------:R-:W-:Y:S01]  /*0ae0*/  VIADD R8, R10, 0x1 ;  /* 0x000000010a087836 */ /* 0x000fe20000000000 */
[----:B------:R-:W-:-:S02]  /*0af0*/  R2UR UR11, R25 ;  /* 0x00000000190b72ca */ /* 0x000fc400000e0000 */
[C---:B------:R-:W-:Y:S02]  /*0b00*/  R2UR UR12, R24.reuse ;  /* 0x00000000180c72ca */ /* 0x040fe400000e0000 */
[C---:B------:R-:W-:Y:S01]  /*0b10*/  R2UR UR13, R25.reuse ;  /* 0x00000000190d72ca */ /* 0x040fe200000e0000 */
[----:B0-----:R-:W-:Y:S01]  /*0b20*/  ULEA UR4, UR5, UR4, 0x18 ;  /* 0x0000000405047291 */ /* 0x001fe2000f8ec0ff */
[C---:B------:R-:W-:Y:S01]  /*0b30*/  R2UR UR14, R24.reuse ;  /* 0x00000000180e72ca */ /* 0x040fe200000e0000 */
[----:B------:R-:W-:Y:S01]  /*0b40*/  USHF.R.U32.HI UR5, URZ, 0x1a, UR6 ;  /* 0x0000001aff057899 */ /* 0x000fe20008011606 */
[----:B------:R-:W-:Y:S02]  /*0b50*/  R2UR UR15, R25 ;  /* 0x00000000190f72ca */ /* 0x000fe400000e0000 */
[----:B------:R-:W-:Y:S02]  /*0b60*/  R2UR UR16, R24 ;  /* 0x00000000181072ca */ /* 0x000fe400000e0000 */
[----:B------:R-:W-:-:S02]  /*0b70*/  LEA R15, R11, UR4, 0x2 ;  /* 0x000000040b0f7c11 */ /* 0x000fc4000f8e10ff */
[----:B------:R-:W-:Y:S02]  /*0b80*/  LEA R14, R10, UR4, 0x2 ;  /* 0x000000040a0e7c11 */ /* 0x000fe4000f8e10ff */
[----:B------:R-:W-:Y:S01]  /*0b90*/  LEA R19, R6, UR4, 0x2 ;  /* 0x0000000406137c11 */ /* 0x000fe2000f8e10ff */
[----:B------:R-:W2:Y:S01]  /*0ba0*/  LDS R7, [R15] ;  /* 0x000000000f077984 */ /* 0x000ea20000000800 */
[----:B------:R-:W-:Y:S01]  /*0bb0*/  LEA R17, R8, UR4, 0x2 ;  /* 0x0000000408117c11 */ /* 0x000fe2000f8e10ff */
[----:B------:R-:W-:Y:S01]  /*0bc0*/  IMAD.X R8, RZ, RZ, RZ, P0 ;  /* 0x000000ffff087224 */ /* 0x000fe200000e06ff */
[----:B------:R-:W-:Y:S01]  /*0bd0*/  IADD3 R11, P0, PT, R11, UR7, RZ ;  /* 0x000000070b0b7c10 */ /* 0x000fe2000ff1e0ff */
[----:B------:R-:W0:Y:S01]  /*0be0*/  LDS R6, [R14] ;  /* 0x000000000e067984 */ /* 0x000e220000000800 */
[----:B------:R-:W-:Y:S02]  /*0bf0*/  R2UR UR17, R25 ;  /* 0x00000000191172ca */ /* 0x000fe400000e0000 */
[----:B------:R-:W-:Y:S01]  /*0c00*/  IADD3.X R13, PT, PT, R8, -0x1, RZ, P3, !PT ;  /* 0xffffffff080d7810 */ /* 0x000fe20001ffe4ff */
[----:B------:R-:W4:Y:S01]  /*0c10*/  LDS R19, [R19] ;  /* 0x0000000013137984 */ /* 0x000f220000000800 */
[----:B------:R-:W-:-:S02]  /*0c20*/  IADD3.X R22, PT, PT, R22, UR5, RZ, P0, !PT ;  /* 0x0000000516167c10 */ /* 0x000fc400087fe4ff */
[----:B------:R-:W-:Y:S01]  /*0c30*/  LEA.HI.X R20, R12, RZ, R13, 0x1, P4 ;  /* 0x000000ff0c147211 */ /* 0x000fe200020f0c0d */
[----:B------:R-:W4:Y:S01]  /*0c40*/  LDS R17, [R17] ;  /* 0x0000000011117984 */ /* 0x000f220000000800 */
[----:B------:R-:W-:Y:S02]  /*0c50*/  IADD3 R13, P1, PT, R10, UR7, RZ ;  /* 0x000000070a0d7c10 */ /* 0x000fe4000ff3e0ff */
[----:B-1----:R-:W-:Y:S02]  /*0c60*/  LEA R10, P0, R11, UR8, 0x2 ;  /* 0x000000080b0a7c11 */ /* 0x002fe4000f8010ff */
[----:B------:R-:W-:Y:S02]  /*0c70*/  IADD3.X R20, PT, PT, R20, UR5, RZ, P1, !PT ;  /* 0x0000000514147c10 */ /* 0x000fe40008ffe4ff */
[----:B------:R-:W-:Y:S02]  /*0c80*/  LEA R12, P1, R13, UR8, 0x2 ;  /* 0x000000080d0c7c11 */ /* 0x000fe4000f8210ff */
[----:B------:R-:W-:-:S02]  /*0c90*/  LEA.HI.X R11, R11, UR9, R22, 0x2, P0 ;  /* 0x000000090b0b7c11 */ /* 0x000fc400080f1416 */
[----:B------:R-:W-:Y:S02]  /*0ca0*/  LEA.HI.X R13, R13, UR9, R20, 0x2, P1 ;  /* 0x000000090d0d7c11 */ /* 0x000fe400088f1414 */
[C---:B------:R-:W-:Y:S02]  /*0cb0*/  R2UR UR18, R24.reuse ;  /* 0x00000000181272ca */ /* 0x040fe400000e0000 */
[C---:B------:R-:W-:Y:S02]  /*0cc0*/  R2UR UR19, R25.reuse ;  /* 0x00000000191372ca */ /* 0x040fe400000e0000 */
[C---:B------:R-:W-:Y:S02]  /*0cd0*/  R2UR UR20, R24.reuse ;  /* 0x00000000181472ca */ /* 0x040fe400000e0000 */
[----:B------:R-:W-:Y:S02]  /*0ce0*/  R2UR UR21, R25 ;  /* 0x00000000191572ca */ /* 0x000fe400000e0000 */
[----:B------:R-:W-:-:S02]  /*0cf0*/  R2UR UR22, R24 ;  /* 0x00000000181672ca */ /* 0x000fc400000e0000 */
[C---:B------:R-:W-:Y:S02]  /*0d00*/  R2UR UR23, R25.reuse ;  /* 0x00000000191772ca */ /* 0x040fe400000e0000 */
[----:B------:R-:W-:Y:S02]  /*0d10*/  R2UR UR24, R24 ;  /* 0x00000000181872ca */ /* 0x000fe400000e0000 */
[----:B------:R-:W-:Y:S01]  /*0d20*/  R2UR UR25, R25 ;  /* 0x00000000191972ca */ /* 0x000fe200000e0000 */
[C---:B--2---:R-:W-:Y:S01]  /*0d30*/  FFMA R21, R5.reuse, R7, RZ ;  /* 0x0000000705157223 */ /* 0x044fe200000000ff */
[----:B0-----:R-:W-:Y:S01]  /*0d40*/  FFMA R22, R5, R6, RZ ;  /* 0x0000000605167223 */ /* 0x001fe200000000ff */
[----:B---3--:R-:W-:Y:S01]  /*0d50*/  FFMA R20, R7, R4, RZ ;  /* 0x0000000407147223 */ /* 0x008fe200000000ff */
[----:B------:R-:W-:Y:S01]  /*0d60*/  FFMA R5, R4, R6, RZ ;  /* 0x0000000604057223 */ /* 0x000fe200000000ff */
[C---:B----4-:R-:W-:Y:S01]  /*0d70*/  FFMA R6, R18.reuse, R19, R21 ;  /* 0x0000001312067223 */ /* 0x050fe20000000015 */
[-C--:B------:R-:W-:Y:S01]  /*0d80*/  FFMA R22, R18, R17.reuse, R22 ;  /* 0x0000001112167223 */ /* 0x080fe20000000016 */
[----:B-----5:R-:W-:Y:S01]  /*0d90*/  FFMA R7, R19, R16, R20 ;  /* 0x0000001013077223 */ /* 0x020fe20000000014 */
[----:B------:R-:W-:-:S02]  /*0da0*/  FFMA R23, R16, R17, R5 ;  /* 0x0000001110177223 */ /* 0x000fc40000000005 */
[----:B------:R-:W-:Y:S04]  /*0db0*/  STG.E desc[UR10][R10.64], R6 ;  /* 0x000000060a007986 */ /* 0x000fe8000c10190a */
[----:B------:R0:W-:Y:S04]  /*0dc0*/  STG.E desc[UR12][R10.64+0x4], R7 ;  /* 0x000004070a007986 */ /* 0x0001e8000c10190c */
[----:B------:R-:W-:Y:S04]  /*0dd0*/  STS.64 [R15], R6 ;  /* 0x000000060f007388 */ /* 0x000fe80000000a00 */
[----:B------:R-:W-:Y:S04]  /*0de0*/  STS.64 [R14], R22 ;  /* 0x000000160e007388 */ /* 0x000fe80000000a00 */
[----:B------:R1:W-:Y:S04]  /*0df0*/  STG.E desc[UR14][R12.64], R22 ;  /* 0x000000160c007986 */ /* 0x0003e8000c10190e */
[----:B------:R2:W-:Y:S01]  /*0e00*/  STG.E desc[UR16][R12.64+0x4], R23 ;  /* 0x000004170c007986 */ /* 0x0005e2000c101910 */
[----:B------:R-:W-:Y:S06]  /*0e10*/  BAR.SYNC.DEFER_BLOCKING 0x0 ;  /* 0x0000000000007b1d */ /* 0x000fec0000010000 */
[----:B------:R-:W3:Y:S04]  /*0e20*/  LDG.E R5, desc[UR18][R2.64+0x10] ;  /* 0x0000101202057981 */ /* 0x000ee8000c1e1900 */
[----:B------:R-:W4:Y:S04]  /*0e30*/  LDG.E R4, desc[UR20][R2.64+0x18] ;  /* 0x0000181402047981 */ /* 0x000f28000c1e1900 */
[----:B------:R-:W5:Y:S04]  /*0e40*/  LDG.E R17, desc[UR22][R2.64+0x14] ;  /* 0x0000141602117981 */ /* 0x000f68000c1e1900 */
[----:B------:R-:W5:Y:S01]  /*0e50*/  LDG.E R16, desc[UR24][R2.64+0x1c] ;  /* 0x00001c1802107981 */ /* 0x000f62000c1e1900 */
[----:B------:R-:W-:-:S02]  /*0e60*/  LOP3.LUT R18, R0, 0x801, RZ, 0xc0, !PT ;  /* 0x0000080100127812 */ /* 0x000fc400078ec0ff */
[----:B0-----:R-:W-:Y:S02]  /*0e70*/  LOP3.LUT R10, R9, 0x801, RZ, 0xc0, !PT ;  /* 0x00000801090a7812 */ /* 0x001fe400078ec0ff */
[-C--:B------:R-:W-:Y:S02]  /*0e80*/  IADD3 R21, P0, PT, R0, -R18.reuse, RZ ;  /* 0x8000001200157210 */ /* 0x080fe40007f1e0ff */
[----:B------:R-:W-:Y:S02]  /*0e90*/  IADD3 R20, P2, PT, -R10, R9, RZ ;  /* 0x000000090a147210 */ /* 0x000fe40007f5e1ff */
[----:B------:R-:W-:Y:S01]  /*0ea0*/  LEA R11, P1, R21, R18, 0x1 ;  /* 0x00000012150b7211 */ /* 0x000fe200078208ff */
[----:B-1----:R-:W-:Y:S01]  /*0eb0*/  IMAD.X R22, RZ, RZ, -0x1, P0 ;  /* 0xffffffffff167424 */ /* 0x002fe200000e06ff */
[----:B------:R-:W-:Y:S02]  /*0ec0*/  LEA R10, P3, R20, R10, 0x1 ;  /* 0x0000000a140a7211 */ /* 0x000fe400078608ff */
[C---:B------:R-:W-:Y:S01]  /*0ed0*/  LEA R15, R11.reuse, UR4, 0x2 ;  /* 0x000000040b0f7c11 */ /* 0x040fe2000f8e10ff */
[----:B------:R-:W-:Y:S01]  /*0ee0*/  VIADD R6, R11, 0x2 ;  /* 0x000000020b067836 */ /* 0x000fe20000000000 */
[C---:B------:R-:W-:Y:S01]  /*0ef0*/  LEA R14, R10.reuse, UR4, 0x2 ;  /* 0x000000040a0e7c11 */ /* 0x040fe2000f8e10ff */
[----:B--2---:R-:W-:Y:S01]  /*0f00*/  VIADD R12, R10, 0x2 ;  /* 0x000000020a0c7836 */ /* 0x004fe20000000000 */
[----:B------:R-:W-:Y:S01]  /*0f10*/  IADD3.X R13, PT, PT, R8, -0x1, RZ, P2, !PT ;  /* 0xffffffff080d7810 */ /* 0x000fe200017fe4ff */
[----:B------:R-:W3:Y:S01]  /*0f20*/  LDS R7, [R15] ;  /* 0x000000000f077984 */ /* 0x000ee20000000800 */
[----:B------:R-:W-:-:S02]  /*0f30*/  LEA R19, R6, UR4, 0x2 ;  /* 0x0000000406137c11 */ /* 0x000fc4000f8e10ff */
[----:B------:R-:W-:Y:S01]  /*0f40*/  LEA R18, R12, UR4, 0x2 ;  /* 0x000000040c127c11 */ /* 0x000fe2000f8e10ff */
[----:B------:R-:W0:Y:S01]  /*0f50*/  LDS R6, [R14] ;  /* 0x000000000e067984 */ /* 0x000e220000000800 */
[----:B------:R-:W-:Y:S02]  /*0f60*/  LEA.HI.X R22, R21, RZ, R22, 0x1, P1 ;  /* 0x000000ff15167211 */ /* 0x000fe400008f0c16 */
[----:B------:R-:W-:Y:S01]  /*0f70*/  LEA.HI.X R20, R20, RZ, R13, 0x1, P3 ;  /* 0x000000ff14147211 */ /* 0x000fe200018f0c0d */
[----:B------:R-:W5:Y:S01]  /*0f80*/  LDS R19, [R19] ;  /* 0x0000000013137984 */ /* 0x000f620000000800 */
[----:B------:R-:W-:Y:S02]  /*0f90*/  IADD3 R11, P0, PT, R11, UR7, RZ ;  /* 0x000000070b0b7c10 */ /* 0x000fe4000ff1e0ff */
[----:B------:R-:W-:Y:S01]  /*0fa0*/  IADD3 R13, P1, PT, R10, UR7, RZ ;  /* 0x000000070a0d7c10 */ /* 0x000fe2000ff3e0ff */
[----:B------:R-:W1:Y:S01]  /*0fb0*/  LDS R18, [R18] ;  /* 0x0000000012127984 */ /* 0x000e620000000800 */
[----:B------:R-:W-:-:S02]  /*0fc0*/  IADD3.X R22, PT, PT, R22, UR5, RZ, P0, !PT ;  /* 0x0000000516167c10 */ /* 0x000fc400087fe4ff */
[----:B------:R-:W-:Y:S02]  /*0fd0*/  IADD3.X R20, PT, PT, R20, UR5, RZ, P1, !PT ;  /* 0x0000000514147c10 */ /* 0x000fe40008ffe4ff */
[----:B------:R-:W-:Y:S02]  /*0fe0*/  LEA R10, P0, R11, UR8, 0x2 ;  /* 0x000000080b0a7c11 */ /* 0x000fe4000f8010ff */
[----:B------:R-:W-:Y:S02]  /*0ff0*/  LEA R12, P1, R13, UR8, 0x2 ;  /* 0x000000080d0c7c11 */ /* 0x000fe4000f8210ff */
[C---:B------:R-:W-:Y:S02]  /*1000*/  R2UR UR10, R24.reuse ;  /* 0x00000000180a72ca */ /* 0x040fe400000e0000 */
[----:B------:R-:W-:Y:S02]  /*1010*/  R2UR UR11, R25 ;  /* 0x00000000190b72ca */ /* 0x000fe400000e0000 */
[----:B------:R-:W-:-:S02]  /*1020*/  R2UR UR12, R24 ;  /* 0x00000000180c72ca */ /* 0x000fc400000e0000 */
[C---:B------:R-:W-:Y:S02]  /*1030*/  R2UR UR13, R25.reuse ;  /* 0x00000000190d72ca */ /* 0x040fe400000e0000 */
[C---:B------:R-:W-:Y:S02]  /*1040*/  R2UR UR14, R24.reuse ;  /* 0x00000000180e72ca */ /* 0x040fe400000e0000 */
[C---:B------:R-:W-:Y:S02]  /*1050*/  R2UR UR15, R25.reuse ;  /* 0x00000000190f72ca */ /* 0x040fe400000e0000 */
[----:B------:R-:W-:Y:S02]  /*1060*/  R2UR UR16, R24 ;  /* 0x00000000181072ca */ /* 0x000fe400000e0000 */
[----:B------:R-:W-:Y:S02]  /*1070*/  R2UR UR17, R25 ;  /* 0x00000000191172ca */ /* 0x000fe400000e0000 */
[----:B------:R-:W-:-:S02]  /*1080*/  LEA.HI.X R11, R11, UR9, R22, 0x2, P0 ;  /* 0x000000090b0b7c11 */ /* 0x000fc400080f1416 */
[----:B------:R-:W-:Y:S02]  /*1090*/  LEA.HI.X R13, R13, UR9, R20, 0x2, P1 ;  /* 0x000000090d0d7c11 */ /* 0x000fe400088f1414 */
[C---:B------:R-:W-:Y:S02]  /*10a0*/  R2UR UR18, R24.reuse ;  /* 0x00000000181272ca */ /* 0x040fe400000e0000 */
[C---:B------:R-:W-:Y:S02]  /*10b0*/  R2UR UR19, R25.reuse ;  /* 0x00000000191372ca */ /* 0x040fe400000e0000 */
[----:B------:R-:W-:Y:S02]  /*10c0*/  R2UR UR20, R24 ;  /* 0x00000000181472ca */ /* 0x000fe400000e0000 */
[----:B------:R-:W-:Y:S01]  /*10d0*/  R2UR UR21, R25 ;  /* 0x00000000191572ca */ /* 0x000fe200000e0000 */
[C---:B---3--:R-:W-:Y:S01]  /*10e0*/  FFMA R20, R5.reuse, R7, RZ ;  /* 0x0000000705147223 */ /* 0x048fe200000000ff */
[----:B0-----:R-:W-:Y:S01]  /*10f0*/  FFMA R26, R5, R6, RZ ;  /* 0x00000006051a7223 */ /* 0x001fe200000000ff */
[----:B----4-:R-:W-:Y:S01]  /*1100*/  FFMA R22, R7, R4, RZ ;  /* 0x0000000407167223 */ /* 0x010fe200000000ff */
[----:B------:R-:W-:Y:S01]  /*1110*/  FFMA R5, R4, R6, RZ ;  /* 0x0000000604057223 */ /* 0x000fe200000000ff */
[C---:B-----5:R-:W-:Y:S01]  /*1120*/  FFMA R20, R17.reuse, R19, R20 ;  /* 0x0000001311147223 */ /* 0x060fe20000000014 */
[----:B-1----:R-:W-:Y:S01]  /*1130*/  FFMA R7, R17, R18, R26 ;  /* 0x0000001211077223 */ /* 0x002fe2000000001a */
[----:B------:R-:W-:Y:S01]  /*1140*/  FFMA R22, R19, R16, R22 ;  /* 0x0000001013167223 */ /* 0x000fe20000000016 */
[----:B------:R-:W-:-:S02]  /*1150*/  FFMA R19, R16, R18, R5 ;  /* 0x0000001210137223 */ /* 0x000fc40000000005 */
[----:B------:R-:W-:Y:S01]  /*1160*/  STG.E desc[UR10][R10.64], R20 ;  /* 0x000000140a007986 */ /* 0x000fe2000c10190a */
[C---:B------:R-:W-:Y:S02]  /*1170*/  R2UR UR10, R24.reuse ;  /* 0x00000000180a72ca */ /* 0x040fe400000e0000 */
[C---:B------:R-:W-:Y:S01]  /*1180*/  R2UR UR11, R25.reuse ;  /* 0x00000000190b72ca */ /* 0x040fe200000e0000 */
[----:B------:R0:W-:Y:S01]  /*1190*/  STG.E desc[UR12][R10.64+0x8], R22 ;  /* 0x000008160a007986 */ /* 0x0001e2000c10190c */
[----:B------:R-:W-:Y:S02]  /*11a0*/  R2UR UR12, R24 ;  /* 0x00000000180c72ca */ /* 0x000fe400000e0000 */
[----:B------:R-:W-:Y:S01]  /*11b0*/  R2UR UR13, R25 ;  /* 0x00000000190d72ca */ /* 0x000fe200000e0000 */
[----:B------:R-:W-:Y:S04]  /*11c0*/  STS [R15], R20 ;  /* 0x000000140f007388 */ /* 0x000fe80000000800 */
[----:B------:R1:W-:Y:S04]  /*11d0*/  STS [R15+0x8], R22 ;  /* 0x000008160f007388 */ /* 0x0003e80000000800 */
[----:B------:R-:W-:Y:S04]  /*11e0*/  STG.E desc[UR14][R12.64], R7 ;  /* 0x000000070c007986 */ /* 0x000fe8000c10190e */
[----:B------:R2:W-:Y:S04]  /*11f0*/  STG.E desc[UR16][R12.64+0x8], R19 ;  /* 0x000008130c007986 */ /* 0x0005e8000c101910 */
[----:B------:R-:W-:Y:S04]  /*1200*/  STS [R14], R7 ;  /* 0x000000070e007388 */ /* 0x000fe80000000800 */
[----:B------:R3:W-:Y:S01]  /*1210*/  STS [R14+0x8], R19 ;  /* 0x000008130e007388 */ /* 0x0007e20000000800 */
[----:B------:R-:W-:Y:S06]  /*1220*/  BAR.SYNC.DEFER_BLOCKING 0x0 ;  /* 0x0000000000007b1d */ /* 0x000fec0000010000 */
[----:B------:R-:W4:Y:S04]  /*1230*/  LDG.E R5, desc[UR10][R2.64+0x20] ;  /* 0x0000200a02057981 */ /* 0x000f28000c1e1900 */
[----:B------:R-:W5:Y:S04]  /*1240*/  LDG.E R4, desc[UR12][R2.64+0x28] ;  /* 0x0000280c02047981 */ /* 0x000f68000c1e1900 */
[----:B------:R-:W5:Y:S04]  /*1250*/  LDG.E R17, desc[UR18][R2.64+0x24] ;  /* 0x0000241202117981 */ /* 0x000f68000c1e1900 */
[----:B------:R-:W5:Y:S01]  /*1260*/  LDG.E R16, desc[UR20][R2.64+0x2c] ;  /* 0x00002c1402107981 */ /* 0x000f62000c1e1900 */
[----:B0-----:R-:W-:-:S02]  /*1270*/  LOP3.LUT R11, R0, 0x803, RZ, 0xc0, !PT ;  /* 0x00000803000b7812 */ /* 0x001fc400078ec0ff */
[----:B------:R-:W-:Y:S02]  /*1280*/  LOP3.LUT R10, R9, 0x803, RZ, 0xc0, !PT ;  /* 0x00000803090a7812 */ /* 0x000fe400078ec0ff */
[----:B-1----:R-:W-:Y:S02]  /*1290*/  IADD3 R22, P0, PT, R0, -R11, RZ ;  /* 0x8000000b00167210 */ /* 0x002fe40007f1e0ff */
[----:B--2---:R-:W-:Y:S02]  /*12a0*/  IADD3 R12, P2, PT, -R10, R9, RZ ;  /* 0x000000090a0c7210 */ /* 0x004fe40007f5e1ff */
[----:B------:R-:W-:Y:S01]  /*12b0*/  LEA R11, P1, R22, R11, 0x1 ;  /* 0x0000000b160b7211 */ /* 0x000fe200078208ff */
[----:B------:R-:W-:Y:S01]  /*12c0*/  IMAD.X R21, RZ, RZ, -0x1, P0 ;  /* 0xffffffffff157424 */ /* 0x000fe200000e06ff */
[----:B------:R-:W-:Y:S02]  /*12d0*/  LEA R10, P3, R12, R10, 0x1 ;  /* 0x0000000a0c0a7211 */ /* 0x000fe400078608ff */
[C---:B------:R-:W-:Y:S01]  /*12e0*/  LEA R15, R11.reuse, UR4, 0x2 ;  /* 0x000000040b0f7c11 */ /* 0x040fe2000f8e10ff */
[----:B------:R-:W-:Y:S01]  /*12f0*/  VIADD R6, R11, 0x4 ;  /* 0x000000040b067836 */ /* 0x000fe20000000000 */
[C---:B---3--:R-:W-:Y:S01]  /*1300*/  LEA R14, R10.reuse, UR4, 0x2 ;  /* 0x000000040a0e7c11 */ /* 0x048fe2000f8e10ff */
[----:B------:R-:W-:Y:S01]  /*1310*/  VIADD R13, R10, 0x4 ;  /* 0x000000040a0d7836 */ /* 0x000fe20000000000 */
[----:B------:R-:W-:Y:S01]  /*1320*/  LEA.HI.X R22, R22, RZ, R21, 0x1, P1 ;  /* 0x000000ff16167211 */ /* 0x000fe200008f0c15 */
[----:B------:R-:W4:Y:S01]  /*1330*/  LDS R7, [R15] ;  /* 0x000000000f077984 */ /* 0x000f220000000800 */
[----:B------:R-:W-:-:S02]  /*1340*/  LEA R19, R6, UR4, 0x2 ;  /* 0x0000000406137c11 */ /* 0x000fc4000f8e10ff */
[----:B------:R-:W-:Y:S01]  /*1350*/  LEA R18, R13, UR4, 0x2 ;  /* 0x000000040d127c11 */ /* 0x000fe2000f8e10ff */
[----:B------:R-:W0:Y:S01]  /*1360*/  LDS R6, [R14] ;  /* 0x000000000e067984 */ /* 0x000e220000000800 */
[----:B------:R-:W-:Y:S02]  /*1370*/  IADD3.X R13, PT, PT, R8, -0x1, RZ, P2, !PT ;  /* 0xffffffff080d7810 */ /* 0x000fe400017fe4ff */
[----:B------:R-:W-:Y:S01]  /*1380*/  IADD3 R11, P0, PT, R11, UR7, RZ ;  /* 0x000000070b0b7c10 */ /* 0x000fe2000ff1e0ff */
[----:B------:R-:W1:Y:S01]  /*1390*/  LDS R19, [R19] ;  /* 0x0000000013137984 */ /* 0x000e620000000800 */
[----:B------:R-:W-:Y:S02]  /*13a0*/  LEA.HI.X R20, R12, RZ, R13, 0x1, P3 ;  /* 0x000000ff0c147211 */ /* 0x000fe400018f0c0d */
[----:B------:R-:W-:Y:S01]  /*13b0*/  IADD3 R13, P1, PT, R10, UR7, RZ ;  /* 0x000000070a0d7c10 */ /* 0x000fe2000ff3e0ff */
[----:B------:R-:W2:Y:S01]  /*13c0*/  LDS R18, [R18] ;  /* 0x0000000012127984 */ /* 0x000ea20000000800 */
        /* <DEDUP_REMOVED lines=18> */
[C---:B----4-:R-:W-:Y:S01]  /*14f0*/  FFMA R20, R5.reuse, R7, RZ ;  /* 0x0000000705147223 */ /* 0x050fe200000000ff */
[----:B0-----:R-:W-:Y:S01]  /*1500*/  FFMA R26, R5, R6, RZ ;  /* 0x00000006051a7223 */ /* 0x001fe200000000ff */
[----:B-----5:R-:W-:Y:S01]  /*1510*/  FFMA R22, R7, R4, RZ ;  /* 0x0000000407167223 */ /* 0x020fe200000000ff */
[----:B------:R-:W-:Y:S01]  /*1520*/  FFMA R5, R4, R6, RZ ;  /* 0x0000000604057223 */ /* 0x000fe200000000ff */
[C---:B-1----:R-:W-:Y:S01]  /*1530*/  FFMA R20, R17.reuse, R19, R20 ;  /* 0x0000001311147223 */ /* 0x042fe20000000014 */
[----:B--2---:R-:W-:Y:S01]  /*1540*/  FFMA R7, R17, R18, R26 ;  /* 0x0000001211077223 */ /* 0x004fe2000000001a */
        /* <DEDUP_REMOVED lines=139> */
[----:B------:R-:W-:Y:S04]  /*1e00*/  STS [R15+0x40], R22 ;  /* 0x000040160f007388 */ /* 0x000fe80000000800 */
[----:B------:R-:W-:Y:S04]  /*1e10*/  STG.E desc[UR14][R12.64], R17 ;  /* 0x000000110c007986 */ /* 0x000fe8000c10190e */
[----:B------:R-:W-:Y:S04]  /*1e20*/  STG.E desc[UR16][R12.64+0x40], R7 ;  /* 0x000040070c007986 */ /* 0x000fe8000c101910 */
[----:B------:R1:W-:Y:S04]  /*1e30*/  STS [R14], R17 ;  /* 0x000000110e007388 */ /* 0x0003e80000000800 */
[----:B------:R2:W-:Y:S01]  /*1e40*/  STS [R14+0x40], R7 ;  /* 0x000040070e007388 */ /* 0x0005e20000000800 */
[----:B------:R-:W-:Y:S06]  /*1e50*/  BAR.SYNC.DEFER_BLOCKING 0x0 ;  /* 0x0000000000007b1d */ /* 0x000fec0000010000 */
[----:B------:R-:W3:Y:S04]  /*1e60*/  LDG.E R5, desc[UR10][R2.64+0x50] ;  /* 0x0000500a02057981 */ /* 0x000ee8000c1e1900 */
[----:B------:R-:W4:Y:S04]  /*1e70*/  LDG.E R4, desc[UR12][R2.64+0x58] ;  /* 0x0000580c02047981 */ /* 0x000f28000c1e1900 */
[----:B0-----:R-:W5:Y:S04]  /*1e80*/  LDG.E R10, desc[UR18][R2.64+0x54] ;  /* 0x00005412020a7981 */ /* 0x001f68000c1e1900 */
[----:B------:R0:W5:Y:S01]  /*1e90*/  LDG.E R11, desc[UR20][R2.64+0x5c] ;  /* 0x00005c14020b7981 */ /* 0x000162000c1e1900 */
[----:B------:R-:W-:-:S02]  /*1ea0*/  LOP3.LUT R19, R0, 0x81f, RZ, 0xc0, !PT ;  /* 0x0000081f00137812 */ /* 0x000fc400078ec0ff */
[----:B------:R-:W-:Y:S02]  /*1eb0*/  LOP3.LUT R6, R9, 0x81f, RZ, 0xc0, !PT ;  /* 0x0000081f09067812 */ /* 0x000fe400078ec0ff */
[----:B------:R-:W-:Y:S02]  /*1ec0*/  IADD3 R18, P0, PT, R0, -R19, RZ ;  /* 0x8000001300127210 */ /* 0x000fe40007f1e0ff */
[----:B------:R-:W-:Y:S02]  /*1ed0*/  IADD3 R16, P2, PT, -R6, R9, RZ ;  /* 0x0000000906107210 */ /* 0x000fe40007f5e1ff */
[----:B-1----:R-:W-:Y:S01]  /*1ee0*/  LEA R17, P1, R18, R19, 0x1 ;  /* 0x0000001312117211 */ /* 0x002fe200078208ff */
[----:B------:R-:W-:Y:S01]  /*1ef0*/  IMAD.X R19, RZ, RZ, -0x1, P0 ;  /* 0xffffffffff137424 */ /* 0x000fe200000e06ff */
[----:B--2---:R-:W-:Y:S02]  /*1f00*/  LEA R7, P3, R16, R6, 0x1 ;  /* 0x0000000610077211 */ /* 0x004fe400078608ff */
[C---:B------:R-:W-:Y:S01]  /*1f10*/  LEA R9, R17.reuse, UR4, 0x2 ;  /* 0x0000000411097c11 */ /* 0x040fe2000f8e10ff */
[----:B------:R-:W-:Y:S01]  /*1f20*/  VIADD R0, R17, 0x20 ;  /* 0x0000002011007836 */ /* 0x000fe20000000000 */
[C---:B------:R-:W-:Y:S01]  /*1f30*/  LEA R12, R7.reuse, UR4, 0x2 ;  /* 0x00000004070c7c11 */ /* 0x040fe2000f8e10ff */
[----:B------:R-:W-:Y:S01]  /*1f40*/  VIADD R6, R7, 0x20 ;  /* 0x0000002007067836 */ /* 0x000fe20000000000 */
[----:B0-----:R-:W-:-:S02]  /*1f50*/  IADD3.X R3, PT, PT, R8, -0x1, RZ, P2, !PT ;  /* 0xffffffff08037810 */ /* 0x001fc400017fe4ff */
[----:B------:R-:W-:Y:S01]  /*1f60*/  LEA R15, R0, UR4, 0x2 ;  /* 0x00000004000f7c11 */ /* 0x000fe2000f8e10ff */
[----:B------:R-:W-:Y:S01]  /*1f70*/  LDS R14, [R12] ;  /* 0x000000000c0e7984 */ /* 0x000fe20000000800 */
[----:B------:R-:W-:Y:S02]  /*1f80*/  LEA R6, R6, UR4, 0x2 ;  /* 0x0000000406067c11 */ /* 0x000fe4000f8e10ff */
[----:B------:R-:W-:Y:S01]  /*1f90*/  LEA.HI.X R8, R16, RZ, R3, 0x1, P3 ;  /* 0x000000ff10087211 */ /* 0x000fe200018f0c03 */
[----:B------:R-:W3:Y:S01]  /*1fa0*/  LDS R0, [R9] ;  /* 0x0000000009007984 */ /* 0x000ee20000000800 */
[----:B------:R-:W-:Y:S02]  /*1fb0*/  LEA.HI.X R2, R18, RZ, R19, 0x1, P1 ;  /* 0x000000ff12027211 */ /* 0x000fe400008f0c13 */
[----:B------:R-:W-:Y:S01]  /*1fc0*/  IADD3 R3, P0, PT, R17, UR7, RZ ;  /* 0x0000000711037c10 */ /* 0x000fe2000ff1e0ff */
[----:B------:R-:W5:Y:S01]  /*1fd0*/  LDS R15, [R15] ;  /* 0x000000000f0f7984 */ /* 0x000f620000000800 */
[----:B------:R-:W-:-:S02]  /*1fe0*/  R2UR UR10, R24 ;  /* 0x00000000180a72ca */ /* 0x000fc400000e0000 */
[C---:B------:R-:W-:Y:S01]  /*1ff0*/  R2UR UR11, R25.reuse ;  /* 0x00000000190b72ca */ /* 0x040fe200000e0000 */
[----:B------:R0:W1:Y:S01]  /*2000*/  LDS R13, [R6] ;  /* 0x00000000060d7984 */ /* 0x0000620000000800 */
[C---:B------:R-:W-:Y:S02]  /*2010*/  R2UR UR12, R24.reuse ;  /* 0x00000000180c72ca */ /* 0x040fe400000e0000 */
[----:B------:R-:W-:Y:S02]  /*2020*/  R2UR UR13, R25 ;  /* 0x00000000190d72ca */ /* 0x000fe400000e0000 */
[----:B------:R-:W-:Y:S02]  /*2030*/  IADD3 R7, P1, PT, R7, UR7, RZ ;  /* 0x0000000707077c10 */ /* 0x000fe4000ff3e0ff */
[----:B------:R-:W-:Y:S02]  /*2040*/  R2UR UR14, R24 ;  /* 0x00000000180e72ca */ /* 0x000fe400000e0000 */
[----:B------:R-:W-:-:S02]  /*2050*/  R2UR UR15, R25 ;  /* 0x00000000190f72ca */ /* 0x000fc400000e0000 */
[----:B------:R-:W-:Y:S02]  /*2060*/  R2UR UR16, R24 ;  /* 0x00000000181072ca */ /* 0x000fe400000e0000 */
[----:B------:R-:W-:Y:S02]  /*2070*/  R2UR UR17, R25 ;  /* 0x00000000191172ca */ /* 0x000fe400000e0000 */
[----:B------:R-:W-:Y:S02]  /*2080*/  IADD3.X R16, PT, PT, R2, UR5, RZ, P0, !PT ;  /* 0x0000000502107c10 */ /* 0x000fe400087fe4ff */
[----:B------:R-:W-:Y:S02]  /*2090*/  IADD3.X R8, PT, PT, R8, UR5, RZ, P1, !PT ;  /* 0x0000000508087c10 */ /* 0x000fe40008ffe4ff */
[----:B------:R-:W-:Y:S02]  /*20a0*/  LEA R2, P0, R3, UR8, 0x2 ;  /* 0x0000000803027c11 */ /* 0x000fe4000f8010ff */
[----:B0-----:R-:W-:-:S02]  /*20b0*/  LEA R6, P1, R7, UR8, 0x2 ;  /* 0x0000000807067c11 */ /* 0x001fc4000f8210ff */
[----:B------:R-:W-:Y:S02]  /*20c0*/  LEA.HI.X R3, R3, UR9, R16, 0x2, P0 ;  /* 0x0000000903037c11 */ /* 0x000fe400080f1410 */
[----:B------:R-:W-:Y:S01]  /*20d0*/  LEA.HI.X R7, R7, UR9, R8, 0x2, P1 ;  /* 0x0000000907077c11 */ /* 0x000fe200088f1408 */
[C---:B---3--:R-:W-:Y:S01]  /*20e0*/  FFMA R17, R5.reuse, R0, RZ ;  /* 0x0000000005117223 */ /* 0x048fe200000000ff */
[----:B------:R-:W-:Y:S01]  /*20f0*/  FFMA R5, R5, R14, RZ ;  /* 0x0000000e05057223 */ /* 0x000fe200000000ff */
[----:B----4-:R-:W-:Y:S01]  /*2100*/  FFMA R0, R0, R4, RZ ;  /* 0x0000000400007223 */ /* 0x010fe200000000ff */
[----:B------:R-:W-:Y:S01]  /*2110*/  FFMA R4, R4, R14, RZ ;  /* 0x0000000e04047223 */ /* 0x000fe200000000ff */
[C---:B-----5:R-:W-:Y:S01]  /*2120*/  FFMA R17, R10.reuse, R15, R17 ;  /* 0x0000000f0a117223 */ /* 0x060fe20000000011 */
[----:B-1----:R-:W-:Y:S01]  /*2130*/  FFMA R5, R10, R13, R5 ;  /* 0x0000000d0a057223 */ /* 0x002fe20000000005 */
[----:B------:R-:W-:Y:S01]  /*2140*/  FFMA R0, R15, R11, R0 ;  /* 0x0000000b0f007223 */ /* 0x000fe20000000000 */
[----:B------:R-:W-:-:S02]  /*2150*/  FFMA R11, R11, R13, R4 ;  /* 0x0000000d0b0b7223 */ /* 0x000fc40000000004 */
[----:B------:R0:W-:Y:S04]  /*2160*/  STG.E desc[UR10][R2.64], R17 ;  /* 0x0000001102007986 */ /* 0x0001e8000c10190a */
[----:B------:R0:W-:Y:S04]  /*2170*/  STG.E desc[UR12][R2.64+0x80], R0 ;  /* 0x0000800002007986 */ /* 0x0001e8000c10190c */
[----:B------:R0:W-:Y:S04]  /*2180*/  STS [R9], R17 ;  /* 0x0000001109007388 */ /* 0x0001e80000000800 */
[----:B------:R0:W-:Y:S04]  /*2190*/  STS [R9+0x80], R0 ;  /* 0x0000800009007388 */ /* 0x0001e80000000800 */
[----:B------:R0:W-:Y:S04]  /*21a0*/  STG.E desc[UR14][R6.64], R5 ;  /* 0x0000000506007986 */ /* 0x0001e8000c10190e */
[----:B------:R0:W-:Y:S04]  /*21b0*/  STG.E desc[UR16][R6.64+0x80], R11 ;  /* 0x0000800b06007986 */ /* 0x0001e8000c101910 */
[----:B------:R0:W-:Y:S04]  /*21c0*/  STS [R12], R5 ;  /* 0x000000050c007388 */ /* 0x0001e80000000800 */
[----:B------:R0:W-:Y:S01]  /*21d0*/  STS [R12+0x80], R11 ;  /* 0x0000800b0c007388 */ /* 0x0001e20000000800 */
[----:B------:R-:W-:Y:S06]  /*21e0*/  BAR.SYNC.DEFER_BLOCKING 0x0 ;  /* 0x0000000000007b1d */ /* 0x000fec0000010000 */
.L_x_0:
[----:B------:R-:W-:Y:S05]  /*21f0*/  WARPSYNC.ALL ;  /* 0x0000000000007948 */ /* 0x000fea0003800000 */
[----:B------:R-:W-:Y:S06]  /*2200*/  BAR.SYNC.DEFER_BLOCKING 0x0 ;  /* 0x0000000000007b1d */ /* 0x000fec0000010000 */
[----:B------:R-:W-:Y:S05]  /*2210*/  EXIT ;  /* 0x000000000000794d */ /* 0x000fea0003800000 */
.L_x_2:
[----:B------:R-:W-:-:S00]  /*2220*/  BRA `(.L_x_2) ;  /* 0xfffffffc00fc7947 */ /* 0x000fc0000383ffff */
[----:B------:R-:W-:-:S00]  /*2230*/  NOP ;  /* 0x0000000000007918 */ /* 0x000fc00000000000 */
        /* <DEDUP_REMOVED lines=12> */
.L_x_3:


//--------------------- .nv.shared._Z11QuantumGatePfS_S_mm --------------------------
	.section	.nv.shared._Z11QuantumGatePfS_S_mm,"aw",@nobits
	.sectionflags	@""
	.align	4
.nv.shared._Z11QuantumGatePfS_S_mm:
	.zero		1280


//--------------------- .nv.shared.reserved.0     --------------------------
	.section	.nv.shared.reserved.0,"aw",@nobits
	.weak		__nv_reservedSMEM_offset_0_alias
	.size		__nv_reservedSMEM_offset_0_alias, 0, 64
	.other		__nv_reservedSMEM_offset_0_alias,@"STO_CUDA_RESERVED_SHARED STV_DEFAULT"
__nv_reservedSMEM_offset_0_alias:
	.zero		0
	.zero		64


//--------------------- .nv.constant0._Z11QuantumGatePfS_S_mm --------------------------
	.section	.nv.constant0._Z11QuantumGatePfS_S_mm,"a",@progbits
	.sectionflags	@""
	.align	4
.nv.constant0._Z11QuantumGatePfS_S_mm:
	.zero		936


//--------------------- SYMBOLS --------------------------

	.type		.nv.reservedSmem.offset0,@object
	.size		.nv.reservedSmem.offset0,0x4
	.type		.nv.reservedSmem.cap,@object
	.size		.nv.reservedSmem.cap,0x4
